	.target	sm_100

	.elftype	@"ET_EXEC"


//--------------------- .note.nv.tkinfo           --------------------------
	.section	.note.nv.tkinfo,"",@"SHT_NOTE"
	.sectionflags	@"SHF_NOTE_NV_TKINFO"
	.tkinfo
        /*0018*/ 	.word	0x00000081
        /*0030*/ 	.string	""
        /*0030*/ 	.string	"ptxas"
        /*0030*/ 	.string	"Cuda compilation tools, release 12.9, V12.9.86"
        /*0030*/ 	.string	"Build cuda_12.9.r12.9/compiler.36037853_0"
        /*0030*/ 	.string	"-regUsageLevel 10 -arch sm_100f -m 64 "



//--------------------- .note.nv.cuver            --------------------------
	.section	.note.nv.cuver,"",@"SHT_NOTE"
	.sectionflags	@"SHF_NOTE_NV_CUVER"
        /*0018*/ 	.short	0x0001
        /*001a*/ 	.short	0x0064
        /*001c*/ 	.short	0x0001
        /*001e*/ 	.short	0x0000
        /*0020*/ 	.short	0x0001
        /*0022*/ 	.short	0x0000


//--------------------- .nv.info                  --------------------------
	.section	.nv.info,"",@"SHT_CUDA_INFO"
	.align	4


	//----- nvinfo : EIATTR_REGCOUNT
	.align		4
        /*0000*/ 	.byte	0x04, 0x2f
        /*0002*/ 	.short	(.L_17 - .L_16)
	.align		4
.L_16:
        /*0004*/ 	.word	index@(_ZN9deep_gemm24sm100_fp8_gemm_1d1d_implILN4cute4UMMA5MajorE0ELS3_0ELj0ELj7168ELj2048ELj128ELj192ELj128ELj1ELj128ELj128ELj128ELj6ELj128ELj128ELj2ELb0ELj152ELNS_8GemmTypeE0ELb0EN7cutlass10bfloat16_tENS_16EpilogueIdentityEEEvPijjj14CUtensorMap_stS9_S9_S9_S9_)
        /*0008*/ 	.word	0x0000002f


	//----- nvinfo : EIATTR_FRAME_SIZE
	.align		4
.L_17:
        /*000c*/ 	.byte	0x04, 0x11
        /*000e*/ 	.short	(.L_19 - .L_18)
	.align		4
.L_18:
        /*0010*/ 	.word	index@($__internal_3_$__cuda_sm20_div_u16)
        /*0014*/ 	.word	0x00000000


	//----- nvinfo : EIATTR_FRAME_SIZE
	.align		4
.L_19:
        /*0018*/ 	.byte	0x04, 0x11
        /*001a*/ 	.short	(.L_21 - .L_20)
	.align		4
.L_20:
        /*001c*/ 	.word	index@($__internal_2_$__cuda_sm10x_tcgen05_guardrail_trap_unallocated_columns_being_dealloced)
        /*0020*/ 	.word	0x00000000


	//----- nvinfo : EIATTR_FRAME_SIZE
	.align		4
.L_21:
        /*0024*/ 	.byte	0x04, 0x11
        /*0026*/ 	.short	(.L_23 - .L_22)
	.align		4
.L_22:
        /*0028*/ 	.word	index@($__internal_1_$__cuda_sm10x_tcgen05_guardrail_trap_phase_invalid_during_alloc)
        /*002c*/ 	.word	0x00000000


	//----- nvinfo : EIATTR_FRAME_SIZE
	.align		4
.L_23:
        /*0030*/ 	.byte	0x04, 0x11
        /*0032*/ 	.short	(.L_25 - .L_24)
	.align		4
.L_24:
        /*0034*/ 	.word	index@($__internal_0_$__cuda_sm10x_tcgen05_guardrail_trap_col_being_dealloced_not_returned_by_alloc)
        /*0038*/ 	.word	0x00000000


	//----- nvinfo : EIATTR_FRAME_SIZE
	.align		4
.L_25:
        /*003c*/ 	.byte	0x04, 0x11
        /*003e*/ 	.short	(.L_27 - .L_26)
	.align		4
.L_26:
        /*0040*/ 	.word	index@(_ZN9deep_gemm24sm100_fp8_gemm_1d1d_implILN4cute4UMMA5MajorE0ELS3_0ELj0ELj7168ELj2048ELj128ELj192ELj128ELj1ELj128ELj128ELj128ELj6ELj128ELj128ELj2ELb0ELj152ELNS_8GemmTypeE0ELb0EN7cutlass10bfloat16_tENS_16EpilogueIdentityEEEvPijjj14CUtensorMap_stS9_S9_S9_S9_)
        /*0044*/ 	.word	0x00000000


	//----- nvinfo : EIATTR_MIN_STACK_SIZE
	.align		4
.L_27:
        /*0048*/ 	.byte	0x04, 0x12
        /*004a*/ 	.short	(.L_29 - .L_28)
	.align		4
.L_28:
        /*004c*/ 	.word	index@(_ZN9deep_gemm24sm100_fp8_gemm_1d1d_implILN4cute4UMMA5MajorE0ELS3_0ELj0ELj7168ELj2048ELj128ELj192ELj128ELj1ELj128ELj128ELj128ELj6ELj128ELj128ELj2ELb0ELj152ELNS_8GemmTypeE0ELb0EN7cutlass10bfloat16_tENS_16EpilogueIdentityEEEvPijjj14CUtensorMap_stS9_S9_S9_S9_)
        /*0050*/ 	.word	0x00000000
.L_29:


//--------------------- .nv.info._ZN9deep_gemm24sm100_fp8_gemm_1d1d_implILN4cute4UMMA5MajorE0ELS3_0ELj0ELj7168ELj2048ELj128ELj192ELj128ELj1ELj128ELj128ELj128ELj6ELj128ELj128ELj2ELb0ELj152ELNS_8GemmTypeE0ELb0EN7cutlass10bfloat16_tENS_16EpilogueIdentityEEEvPijjj14CUtensorMap_stS9_S9_S9_S9_ --------------------------
	.section	.nv.info._ZN9deep_gemm24sm100_fp8_gemm_1d1d_implILN4cute4UMMA5MajorE0ELS3_0ELj0ELj7168ELj2048ELj128ELj192ELj128ELj1ELj128ELj128ELj128ELj6ELj128ELj128ELj2ELb0ELj152ELNS_8GemmTypeE0ELb0EN7cutlass10bfloat16_tENS_16EpilogueIdentityEEEvPijjj14CUtensorMap_stS9_S9_S9_S9_,"",@"SHT_CUDA_INFO"
	.sectionflags	@""
	.align	4


	//----- nvinfo : EIATTR_CUDA_API_VERSION
	.align		4
        /*0000*/ 	.byte	0x04, 0x37
        /*0002*/ 	.short	(.L_31 - .L_30)
.L_30:
        /*0004*/ 	.word	0x00000081


	//----- nvinfo : EIATTR_KPARAM_INFO
	.align		4
.L_31:
        /*0008*/ 	.byte	0x04, 0x17
        /*000a*/ 	.short	(.L_33 - .L_32)
.L_32:
        /*000c*/ 	.word	0x00000000
        /*0010*/ 	.short	0x0008
        /*0012*/ 	.short	0x0240
        /*0014*/ 	.byte	0x00, 0xf0, 0x01, 0x02


	//----- nvinfo : EIATTR_KPARAM_INFO
	.align		4
.L_33:
        /*0018*/ 	.byte	0x04, 0x17
        /*001a*/ 	.short	(.L_35 - .L_34)
.L_34:
        /*001c*/ 	.word	0x00000000
        /*0020*/ 	.short	0x0007
        /*0022*/ 	.short	0x01c0
        /*0024*/ 	.byte	0x00, 0xf0, 0x01, 0x02


	//----- nvinfo : EIATTR_KPARAM_INFO
	.align		4
.L_35:
        /*0028*/ 	.byte	0x04, 0x17
        /*002a*/ 	.short	(.L_37 - .L_36)
.L_36:
        /*002c*/ 	.word	0x00000000
        /*0030*/ 	.short	0x0006
        /*0032*/ 	.short	0x0140
        /*0034*/ 	.byte	0x00, 0xf0, 0x01, 0x02


	//----- nvinfo : EIATTR_KPARAM_INFO
	.align		4
.L_37:
        /*0038*/ 	.byte	0x04, 0x17
        /*003a*/ 	.short	(.L_39 - .L_38)
.L_38:
        /*003c*/ 	.word	0x00000000
        /*0040*/ 	.short	0x0005
        /*0042*/ 	.short	0x00c0
        /*0044*/ 	.byte	0x00, 0xf0, 0x01, 0x02


	//----- nvinfo : EIATTR_KPARAM_INFO
	.align		4
.L_39:
        /*0048*/ 	.byte	0x04, 0x17
        /*004a*/ 	.short	(.L_41 - .L_40)
.L_40:
        /*004c*/ 	.word	0x00000000
        /*0050*/ 	.short	0x0004
        /*0052*/ 	.short	0x0040
        /*0054*/ 	.byte	0x00, 0xf0, 0x01, 0x02


	//----- nvinfo : EIATTR_KPARAM_INFO
	.align		4
.L_41:
        /*0058*/ 	.byte	0x04, 0x17
        /*005a*/ 	.short	(.L_43 - .L_42)
.L_42:
        /*005c*/ 	.word	0x00000000
        /*0060*/ 	.short	0x0003
        /*0062*/ 	.short	0x0010
        /*0064*/ 	.byte	0x00, 0xf0, 0x11, 0x00


	//----- nvinfo : EIATTR_KPARAM_INFO
	.align		4
.L_43:
        /*0068*/ 	.byte	0x04, 0x17
        /*006a*/ 	.short	(.L_45 - .L_44)
.L_44:
        /*006c*/ 	.word	0x00000000
        /*0070*/ 	.short	0x0002
        /*0072*/ 	.short	0x000c
        /*0074*/ 	.byte	0x00, 0xf0, 0x11, 0x00


	//----- nvinfo : EIATTR_KPARAM_INFO
	.align		4
.L_45:
        /*0078*/ 	.byte	0x04, 0x17
        /*007a*/ 	.short	(.L_47 - .L_46)
.L_46:
        /*007c*/ 	.word	0x00000000
        /*0080*/ 	.short	0x0001
        /*0082*/ 	.short	0x0008
        /*0084*/ 	.byte	0x00, 0xf0, 0x11, 0x00


	//----- nvinfo : EIATTR_KPARAM_INFO
	.align		4
.L_47:
        /*0088*/ 	.byte	0x04, 0x17
        /*008a*/ 	.short	(.L_49 - .L_48)
.L_48:
        /*008c*/ 	.word	0x00000000
        /*0090*/ 	.short	0x0000
        /*0092*/ 	.short	0x0000
        /*0094*/ 	.byte	0x00, 0xf5, 0x21, 0x00


	//----- nvinfo : EIATTR_AT_ENTRY_FRAGMENTS
	.align		4
.L_49:
        /*0098*/ 	.byte	0x04, 0x4f
        /*009a*/ 	.short	(.L_51 - .L_50)


	//   ....[0]....
.L_50:
        /*009c*/ 	.word	0x00000004


	//   ....[1]....
        /*00a0*/ 	.word	0x00000005


	//----- nvinfo : EIATTR_RESERVED_SMEM_USED
	.align		4
.L_51:
        /*00a4*/ 	.byte	0x01, 0x41
	.zero		2


	//----- nvinfo : EIATTR_SPARSE_MMA_MASK
	.align		4
        /*00a8*/ 	.byte	0x03, 0x50
        /*00aa*/ 	.short	0x0000


	//----- nvinfo : EIATTR_TCGEN05_2CTA_USED
	.align		4
        /*00ac*/ 	.byte	0x01, 0x52
	.zero		2


	//----- nvinfo : EIATTR_MAXREG_COUNT
	.align		4
        /*00b0*/ 	.byte	0x03, 0x1b
        /*00b2*/ 	.short	0x00ff


	//----- nvinfo : EIATTR_NUM_BARRIERS
	.align		4
        /*00b4*/ 	.byte	0x02, 0x4c
        /*00b6*/ 	.byte	0x09
	.zero		1


	//----- nvinfo : EIATTR_INT_WARP_WIDE_INSTR_OFFSETS
	.align		4
        /*00b8*/ 	.byte	0x04, 0x31
        /*00ba*/ 	.short	(.L_53 - .L_52)


	//   ....[0]....
.L_52:
        /*00bc*/ 	.word	0x00005ec0


	//   ....[1]....
        /*00c0*/ 	.word	0x00005ee0


	//----- nvinfo : EIATTR_COOP_GROUP_MASK_REGIDS
	.align		4
.L_53:
        /*00c4*/ 	.byte	0x04, 0x29
        /*00c6*/ 	.short	(.L_55 - .L_54)


	//   ....[0]....
.L_54:
        /*00c8*/ 	.word	0xffffffff


	//   ....[1]....
        /*00cc*/ 	.word	0xffffffff


	//   ....[2]....
        /*00d0*/ 	.word	0xffffffff


	//   ....[3]....
        /*00d4*/ 	.word	0xffffffff


	//   ....[4]....
        /*00d8*/ 	.word	0xffffffff


	//   ....[5]....
        /*00dc*/ 	.word	0xffffffff


	//   ....[6]....
        /*00e0*/ 	.word	0xffffffff


	//   ....[7]....
        /*00e4*/ 	.word	0xffffffff


	//   ....[8]....
        /*00e8*/ 	.word	0xffffffff


	//   ....[9]....
        /*00ec*/ 	.word	0xffffffff


	//   ....[10]....
        /*00f0*/ 	.word	0xffffffff


	//   ....[11]....
        /*00f4*/ 	.word	0xffffffff


	//   ....[12]....
        /*00f8*/ 	.word	0xffffffff


	//   ....[13]....
        /*00fc*/ 	.word	0xffffffff


	//   ....[14]....
        /*0100*/ 	.word	0xffffffff


	//----- nvinfo : EIATTR_COOP_GROUP_INSTR_OFFSETS
	.align		4
.L_55:
        /*0104*/ 	.byte	0x04, 0x28
        /*0106*/ 	.short	(.L_57 - .L_56)


	//   ....[0]....
.L_56:
        /*0108*/ 	.word	0x00000030


	//   ....[1]....
        /*010c*/ 	.word	0x000004d0


	//   ....[2]....
        /*0110*/ 	.word	0x00000ae0


	//   ....[3]....
        /*0114*/ 	.word	0x00000b80


	//   ....[4]....
        /*0118*/ 	.word	0x00000fe0


	//   ....[5]....
        /*011c*/ 	.word	0x000010b0


	//   ....[6]....
        /*0120*/ 	.word	0x00001170


	//   ....[7]....
        /*0124*/ 	.word	0x000017e0


	//   ....[8]....
        /*0128*/ 	.word	0x00001800


	//   ....[9]....
        /*012c*/ 	.word	0x00001820


	//   ....[10]....
        /*0130*/ 	.word	0x00001a80


	//   ....[11]....
        /*0134*/ 	.word	0x00001ab0


	//   ....[12]....
        /*0138*/ 	.word	0x00001ad0


	//   ....[13]....
        /*013c*/ 	.word	0x00005de0


	//   ....[14]....
        /*0140*/ 	.word	0x00005fa0


	//----- nvinfo : EIATTR_VRC_CTA_INIT_COUNT
	.align		4
.L_57:
        /*0144*/ 	.byte	0x02, 0x4a
        /*0146*/ 	.byte	0x80
	.zero		1


	//----- nvinfo : EIATTR_MBARRIER_INSTR_OFFSETS
	.align		4
        /*0148*/ 	.byte	0x04, 0x39
        /*014a*/ 	.short	(.L_59 - .L_58)


	//   ....[0]....
.L_58:
        /*014c*/ 	.word	0x00000330
        /*0150*/ 	.word	0x000000ff
        /*0154*/ 	.word	0x00034400
        /*0158*/ 	.short	0x0100
        /*015a*/ 	.byte	0x05
	.zero		1


	//   ....[1]....
        /*015c*/ 	.word	0x00000340
        /*0160*/ 	.word	0x000000ff
        /*0164*/ 	.word	0x00034430
        /*0168*/ 	.short	0x0100
        /*016a*/ 	.byte	0x05
	.zero		1


	//   ....[2]....
        /*016c*/ 	.word	0x00000350
        /*0170*/ 	.word	0x000000ff
        /*0174*/ 	.word	0x00034460
        /*0178*/ 	.short	0x0100
        /*017a*/ 	.byte	0x05
	.zero		1


	//   ....[3]....
        /*017c*/ 	.word	0x00000360
        /*0180*/ 	.word	0x000000ff
        /*0184*/ 	.word	0x00034408
        /*0188*/ 	.short	0x0100
        /*018a*/ 	.byte	0x05
	.zero		1


	//   ....[4]....
        /*018c*/ 	.word	0x00000370
        /*0190*/ 	.word	0x000000ff
        /*0194*/ 	.word	0x00034438
        /*0198*/ 	.short	0x0100
        /*019a*/ 	.byte	0x05
	.zero		1


	//   ....[5]....
        /*019c*/ 	.word	0x00000380
        /*01a0*/ 	.word	0x000000ff
        /*01a4*/ 	.word	0x00034468
        /*01a8*/ 	.short	0x0100
        /*01aa*/ 	.byte	0x05
	.zero		1


	//   ....[6]....
        /*01ac*/ 	.word	0x00000390
        /*01b0*/ 	.word	0x000000ff
        /*01b4*/ 	.word	0x00034410
        /*01b8*/ 	.short	0x0100
        /*01ba*/ 	.byte	0x05
	.zero		1


	//   ....[7]....
        /*01bc*/ 	.word	0x000003a0
        /*01c0*/ 	.word	0x000000ff
        /*01c4*/ 	.word	0x00034440
        /*01c8*/ 	.short	0x0100
        /*01ca*/ 	.byte	0x05
	.zero		1


	//   ....[8]....
        /*01cc*/ 	.word	0x000003b0
        /*01d0*/ 	.word	0x000000ff
        /*01d4*/ 	.word	0x00034470
        /*01d8*/ 	.short	0x0100
        /*01da*/ 	.byte	0x05
	.zero		1


	//   ....[9]....
        /*01dc*/ 	.word	0x000003c0
        /*01e0*/ 	.word	0x000000ff
        /*01e4*/ 	.word	0x00034418
        /*01e8*/ 	.short	0x0100
        /*01ea*/ 	.byte	0x05
	.zero		1


	//   ....[10]....
        /*01ec*/ 	.word	0x000003d0
        /*01f0*/ 	.word	0x000000ff
        /*01f4*/ 	.word	0x00034448
        /*01f8*/ 	.short	0x0100
        /*01fa*/ 	.byte	0x05
	.zero		1


	//   ....[11]....
        /*01fc*/ 	.word	0x000003e0
        /*0200*/ 	.word	0x000000ff
        /*0204*/ 	.word	0x00034478
        /*0208*/ 	.short	0x0100
        /*020a*/ 	.byte	0x05
	.zero		1


	//   ....[12]....
        /*020c*/ 	.word	0x000003f0
        /*0210*/ 	.word	0x000000ff
        /*0214*/ 	.word	0x00034420
        /*0218*/ 	.short	0x0100
        /*021a*/ 	.byte	0x05
	.zero		1


	//   ....[13]....
        /*021c*/ 	.word	0x00000400
        /*0220*/ 	.word	0x000000ff
        /*0224*/ 	.word	0x00034450
        /*0228*/ 	.short	0x0100
        /*022a*/ 	.byte	0x05
	.zero		1


	//   ....[14]....
        /*022c*/ 	.word	0x00000410
        /*0230*/ 	.word	0x000000ff
        /*0234*/ 	.word	0x00034480
        /*0238*/ 	.short	0x0100
        /*023a*/ 	.byte	0x05
	.zero		1


	//   ....[15]....
        /*023c*/ 	.word	0x00000420
        /*0240*/ 	.word	0x000000ff
        /*0244*/ 	.word	0x00034428
        /*0248*/ 	.short	0x0100
        /*024a*/ 	.byte	0x05
	.zero		1


	//   ....[16]....
        /*024c*/ 	.word	0x00000430
        /*0250*/ 	.word	0x000000ff
        /*0254*/ 	.word	0x00034458
        /*0258*/ 	.short	0x0100
        /*025a*/ 	.byte	0x05
	.zero		1


	//   ....[17]....
        /*025c*/ 	.word	0x00000440
        /*0260*/ 	.word	0x000000ff
        /*0264*/ 	.word	0x00034488
        /*0268*/ 	.short	0x0100
        /*026a*/ 	.byte	0x05
	.zero		1


	//   ....[18]....
        /*026c*/ 	.word	0x00000450
        /*0270*/ 	.word	0x000000ff
        /*0274*/ 	.word	0x00034490
        /*0278*/ 	.short	0x0100
        /*027a*/ 	.byte	0x05
	.zero		1


	//   ....[19]....
        /*027c*/ 	.word	0x00000460
        /*0280*/ 	.word	0x000000ff
        /*0284*/ 	.word	0x000344a0
        /*0288*/ 	.short	0x0100
        /*028a*/ 	.byte	0x05
	.zero		1


	//   ....[20]....
        /*028c*/ 	.word	0x00000470
        /*0290*/ 	.word	0x000000ff
        /*0294*/ 	.word	0x00034498
        /*0298*/ 	.short	0x0100
        /*029a*/ 	.byte	0x05
	.zero		1


	//   ....[21]....
        /*029c*/ 	.word	0x00000480
        /*02a0*/ 	.word	0x000000ff
        /*02a4*/ 	.word	0x000344a8
        /*02a8*/ 	.short	0x0100
        /*02aa*/ 	.byte	0x05
	.zero		1


	//   ....[22]....
        /*02ac*/ 	.word	0x00000750
        /*02b0*/ 	.word	0x00000003
        /*02b4*/ 	.word	0x00000000
        /*02b8*/ 	.short	0x010a
        /*02ba*/ 	.byte	0xff
	.zero		1


	//   ....[23]....
        /*02bc*/ 	.word	0x00000770
        /*02c0*/ 	.word	0x00000003
        /*02c4*/ 	.word	0x00000000
        /*02c8*/ 	.short	0x010a
        /*02ca*/ 	.byte	0xff
	.zero		1


	//   ....[24]....
        /*02cc*/ 	.word	0x00000950
        /*02d0*/ 	.word	0x00000005
        /*02d4*/ 	.word	0x00000000
        /*02d8*/ 	.short	0x010a
        /*02da*/ 	.byte	0xff
	.zero		1


	//   ....[25]....
        /*02dc*/ 	.word	0x00000970
        /*02e0*/ 	.word	0x00000005
        /*02e4*/ 	.word	0x00000000
        /*02e8*/ 	.short	0x010a
        /*02ea*/ 	.byte	0xff
	.zero		1


	//   ....[26]....
        /*02ec*/ 	.word	0x00000a60
        /*02f0*/ 	.word	0x00000005
        /*02f4*/ 	.word	0x00000000
        /*02f8*/ 	.short	0x0101
        /*02fa*/ 	.byte	0xff
	.zero		1


	//   ....[27]....
        /*02fc*/ 	.word	0x00000ec0
        /*0300*/ 	.word	0x00000002
        /*0304*/ 	.word	0x00034400
        /*0308*/ 	.short	0x010a
        /*030a*/ 	.byte	0xff
	.zero		1


	//   ....[28]....
        /*030c*/ 	.word	0x00001260
        /*0310*/ 	.word	0x00000002
        /*0314*/ 	.word	0x00000000
        /*0318*/ 	.short	0x0101
        /*031a*/ 	.byte	0xff
	.zero		1


	//   ....[29]....
        /*031c*/ 	.word	0x000015b0
        /*0320*/ 	.word	0x00000004
        /*0324*/ 	.word	0x000344a0
        /*0328*/ 	.short	0x010a
        /*032a*/ 	.byte	0x09
	.zero		1


	//   ....[30]....
        /*032c*/ 	.word	0x00001670
        /*0330*/ 	.word	0x000000ff
        /*0334*/ 	.word	0x00034460
        /*0338*/ 	.short	0x010a
        /*033a*/ 	.byte	0x0e
	.zero		1


	//   ....[31]....
        /*033c*/ 	.word	0x00001a50
        /*0340*/ 	.word	0x000000ff
        /*0344*/ 	.word	0x00034460
        /*0348*/ 	.short	0x010a
        /*034a*/ 	.byte	0x0a
	.zero		1


	//   ....[32]....
        /*034c*/ 	.word	0x00001e80
        /*0350*/ 	.word	0x00000002
        /*0354*/ 	.word	0x000344a0
        /*0358*/ 	.short	0x010a
        /*035a*/ 	.byte	0xff
	.zero		1


	//   ....[33]....
        /*035c*/ 	.word	0x00002170
        /*0360*/ 	.word	0x00000015
        /*0364*/ 	.word	0x00000030
        /*0368*/ 	.short	0x010a
        /*036a*/ 	.byte	0xff
	.zero		1


	//   ....[34]....
        /*036c*/ 	.word	0x000025e0
        /*0370*/ 	.word	0x0000001b
        /*0374*/ 	.word	0x00000030
        /*0378*/ 	.short	0x010a
        /*037a*/ 	.byte	0xff
	.zero		1


	//   ....[35]....
        /*037c*/ 	.word	0x000027f0
        /*0380*/ 	.word	0x0000001a
        /*0384*/ 	.word	0x00000030
        /*0388*/ 	.short	0x010a
        /*038a*/ 	.byte	0xff
	.zero		1


	//   ....[36]....
        /*038c*/ 	.word	0x000029f0
        /*0390*/ 	.word	0x00000015
        /*0394*/ 	.word	0x00000030
        /*0398*/ 	.short	0x010a
        /*039a*/ 	.byte	0xff
	.zero		1


	//   ....[37]....
        /*039c*/ 	.word	0x00002be0
        /*03a0*/ 	.word	0x0000001b
        /*03a4*/ 	.word	0x00000030
        /*03a8*/ 	.short	0x010a
        /*03aa*/ 	.byte	0xff
	.zero		1


	//   ....[38]....
        /*03ac*/ 	.word	0x00002f10
        /*03b0*/ 	.word	0x0000001a
        /*03b4*/ 	.word	0x00000030
        /*03b8*/ 	.short	0x010a
        /*03ba*/ 	.byte	0xff
	.zero		1


	//   ....[39]....
        /*03bc*/ 	.word	0x00003110
        /*03c0*/ 	.word	0x0000001b
        /*03c4*/ 	.word	0x00000030
        /*03c8*/ 	.short	0x010a
        /*03ca*/ 	.byte	0xff
	.zero		1


	//   ....[40]....
        /*03cc*/ 	.word	0x00003310
        /*03d0*/ 	.word	0x0000001a
        /*03d4*/ 	.word	0x00000030
        /*03d8*/ 	.short	0x010a
        /*03da*/ 	.byte	0xff
	.zero		1


	//   ....[41]....
        /*03dc*/ 	.word	0x00003500
        /*03e0*/ 	.word	0x00000015
        /*03e4*/ 	.word	0x00000030
        /*03e8*/ 	.short	0x010a
        /*03ea*/ 	.byte	0xff
	.zero		1


	//   ....[42]....
        /*03ec*/ 	.word	0x00003830
        /*03f0*/ 	.word	0x0000001b
        /*03f4*/ 	.word	0x00000030
        /*03f8*/ 	.short	0x010a
        /*03fa*/ 	.byte	0xff
	.zero		1


	//   ....[43]....
        /*03fc*/ 	.word	0x00003a30
        /*0400*/ 	.word	0x00000015
        /*0404*/ 	.word	0x00000030
        /*0408*/ 	.short	0x010a
        /*040a*/ 	.byte	0xff
	.zero		1


	//   ....[44]....
        /*040c*/ 	.word	0x00003c30
        /*0410*/ 	.word	0x0000001b
        /*0414*/ 	.word	0x00000030
        /*0418*/ 	.short	0x010a
        /*041a*/ 	.byte	0xff
	.zero		1


	//   ....[45]....
        /*041c*/ 	.word	0x00003e30
        /*0420*/ 	.word	0x00000015
        /*0424*/ 	.word	0x00000030
        /*0428*/ 	.short	0x010a
        /*042a*/ 	.byte	0xff
	.zero		1


	//   ....[46]....
        /*042c*/ 	.word	0x00004150
        /*0430*/ 	.word	0x00000005
        /*0434*/ 	.word	0x00000030
        /*0438*/ 	.short	0x010a
        /*043a*/ 	.byte	0xff
	.zero		1


	//   ....[47]....
        /*043c*/ 	.word	0x00004330
        /*0440*/ 	.word	0x00000006
        /*0444*/ 	.word	0x00000030
        /*0448*/ 	.short	0x010a
        /*044a*/ 	.byte	0xff
	.zero		1


	//   ....[48]....
        /*044c*/ 	.word	0x00004520
        /*0450*/ 	.word	0x00000004
        /*0454*/ 	.word	0x00000030
        /*0458*/ 	.short	0x010a
        /*045a*/ 	.byte	0xff
	.zero		1


	//   ....[49]....
        /*045c*/ 	.word	0x00004b10
        /*0460*/ 	.word	0x00000003
        /*0464*/ 	.word	0x00034490
        /*0468*/ 	.short	0x010a
        /*046a*/ 	.byte	0xff
	.zero		1


	//   ....[50]....
        /*046c*/ 	.word	0x00005c40
        /*0470*/ 	.word	0x00000003
        /*0474*/ 	.word	0x00000000
        /*0478*/ 	.short	0x0101
        /*047a*/ 	.byte	0xff
	.zero		1


	//   ....[51]....
        /*047c*/ 	.word	0x00005fd0
        /*0480*/ 	.word	0x00000003
        /*0484*/ 	.word	0x00000000
        /*0488*/ 	.short	0x010a
        /*048a*/ 	.byte	0xff
	.zero		1


	//   ....[52]....
        /*048c*/ 	.word	0x00006030
        /*0490*/ 	.word	0x00000005
        /*0494*/ 	.word	0x00000000
        /*0498*/ 	.short	0x010a
        /*049a*/ 	.byte	0xff
	.zero		1


	//   ....[53]....
        /*049c*/ 	.word	0x00006090
        /*04a0*/ 	.word	0x00000002
        /*04a4*/ 	.word	0x00034400
        /*04a8*/ 	.short	0x010a
        /*04aa*/ 	.byte	0xff
	.zero		1


	//   ....[54]....
        /*04ac*/ 	.word	0x00006110
        /*04b0*/ 	.word	0x00000004
        /*04b4*/ 	.word	0x000344a0
        /*04b8*/ 	.short	0x010a
        /*04ba*/ 	.byte	0xff
	.zero		1


	//   ....[55]....
        /*04bc*/ 	.word	0x00006180
        /*04c0*/ 	.word	0x00000005
        /*04c4*/ 	.word	0x00034460
        /*04c8*/ 	.short	0x010a
        /*04ca*/ 	.byte	0xff
	.zero		1


	//   ....[56]....
        /*04cc*/ 	.word	0x000061f0
        /*04d0*/ 	.word	0x00000005
        /*04d4*/ 	.word	0x00034460
        /*04d8*/ 	.short	0x010a
        /*04da*/ 	.byte	0xff
	.zero		1


	//   ....[57]....
        /*04dc*/ 	.word	0x00006250
        /*04e0*/ 	.word	0x00000015
        /*04e4*/ 	.word	0x00000030
        /*04e8*/ 	.short	0x010a
        /*04ea*/ 	.byte	0xff
	.zero		1


	//   ....[58]....
        /*04ec*/ 	.word	0x000062c0
        /*04f0*/ 	.word	0x0000001b
        /*04f4*/ 	.word	0x00000030
        /*04f8*/ 	.short	0x010a
        /*04fa*/ 	.byte	0xff
	.zero		1


	//   ....[59]....
        /*04fc*/ 	.word	0x00006320
        /*0500*/ 	.word	0x0000001a
        /*0504*/ 	.word	0x00000030
        /*0508*/ 	.short	0x010a
        /*050a*/ 	.byte	0xff
	.zero		1


	//   ....[60]....
        /*050c*/ 	.word	0x00006380
        /*0510*/ 	.word	0x00000015
        /*0514*/ 	.word	0x00000030
        /*0518*/ 	.short	0x010a
        /*051a*/ 	.byte	0xff
	.zero		1


	//   ....[61]....
        /*051c*/ 	.word	0x000063f0
        /*0520*/ 	.word	0x0000001b
        /*0524*/ 	.word	0x00000030
        /*0528*/ 	.short	0x010a
        /*052a*/ 	.byte	0xff
	.zero		1


	//   ....[62]....
        /*052c*/ 	.word	0x00006450
        /*0530*/ 	.word	0x0000001a
        /*0534*/ 	.word	0x00000030
        /*0538*/ 	.short	0x010a
        /*053a*/ 	.byte	0xff
	.zero		1


	//   ....[63]....
        /*053c*/ 	.word	0x000064b0
        /*0540*/ 	.word	0x0000001b
        /*0544*/ 	.word	0x00000030
        /*0548*/ 	.short	0x010a
        /*054a*/ 	.byte	0xff
	.zero		1


	//   ....[64]....
        /*054c*/ 	.word	0x00006510
        /*0550*/ 	.word	0x0000001a
        /*0554*/ 	.word	0x00000030
        /*0558*/ 	.short	0x010a
        /*055a*/ 	.byte	0xff
	.zero		1


	//   ....[65]....
        /*055c*/ 	.word	0x00006580
        /*0560*/ 	.word	0x00000015
        /*0564*/ 	.word	0x00000030
        /*0568*/ 	.short	0x010a
        /*056a*/ 	.byte	0xff
	.zero		1


	//   ....[66]....
        /*056c*/ 	.word	0x000065e0
        /*0570*/ 	.word	0x0000001b
        /*0574*/ 	.word	0x00000030
        /*0578*/ 	.short	0x010a
        /*057a*/ 	.byte	0xff
	.zero		1


	//   ....[67]....
        /*057c*/ 	.word	0x00006640
        /*0580*/ 	.word	0x00000015
        /*0584*/ 	.word	0x00000030
        /*0588*/ 	.short	0x010a
        /*058a*/ 	.byte	0xff
	.zero		1


	//   ....[68]....
        /*058c*/ 	.word	0x000066a0
        /*0590*/ 	.word	0x0000001b
        /*0594*/ 	.word	0x00000030
        /*0598*/ 	.short	0x010a
        /*059a*/ 	.byte	0xff
	.zero		1


	//   ....[69]....
        /*059c*/ 	.word	0x00006700
        /*05a0*/ 	.word	0x00000015
        /*05a4*/ 	.word	0x00000030
        /*05a8*/ 	.short	0x010a
        /*05aa*/ 	.byte	0xff
	.zero		1


	//   ....[70]....
        /*05ac*/ 	.word	0x00006760
        /*05b0*/ 	.word	0x00000005
        /*05b4*/ 	.word	0x00000030
        /*05b8*/ 	.short	0x010a
        /*05ba*/ 	.byte	0xff
	.zero		1


	//   ....[71]....
        /*05bc*/ 	.word	0x000067d0
        /*05c0*/ 	.word	0x00000006
        /*05c4*/ 	.word	0x00000030
        /*05c8*/ 	.short	0x010a
        /*05ca*/ 	.byte	0xff
	.zero		1


	//   ....[72]....
        /*05cc*/ 	.word	0x00006840
        /*05d0*/ 	.word	0x00000004
        /*05d4*/ 	.word	0x00000030
        /*05d8*/ 	.short	0x010a
        /*05da*/ 	.byte	0xff
	.zero		1


	//   ....[73]....
        /*05dc*/ 	.word	0x000068a0
        /*05e0*/ 	.word	0x00000003
        /*05e4*/ 	.word	0x00034490
        /*05e8*/ 	.short	0x010a
        /*05ea*/ 	.byte	0xff
	.zero		1


	//----- nvinfo : EIATTR_NUM_MBARRIERS
	.align		4
.L_59:
        /*05ec*/ 	.byte	0x03, 0x38
        /*05ee*/ 	.short	0x0016


	//----- nvinfo : EIATTR_EXIT_INSTR_OFFSETS
	.align		4
        /*05f0*/ 	.byte	0x04, 0x1c
        /*05f2*/ 	.short	(.L_61 - .L_60)


	//   ....[0]....
.L_60:
        /*05f4*/ 	.word	0x00000cc0


	//   ....[1]....
        /*05f8*/ 	.word	0x000012b0


	//   ....[2]....
        /*05fc*/ 	.word	0x00001e00


	//   ....[3]....
        /*0600*/ 	.word	0x00001eb0


	//   ....[4]....
        /*0604*/ 	.word	0x00001f10


	//   ....[5]....
        /*0608*/ 	.word	0x00004700


	//   ....[6]....
        /*060c*/ 	.word	0x00004760


	//   ....[7]....
        /*0610*/ 	.word	0x00005dc0


	//   ....[8]....
        /*0614*/ 	.word	0x00005fb0


	//----- nvinfo : EIATTR_MAX_THREADS
	.align		4
.L_61:
        /*0618*/ 	.byte	0x04, 0x05
        /*061a*/ 	.short	(.L_63 - .L_62)
.L_62:
        /*061c*/ 	.word	0x00000100
        /*0620*/ 	.word	0x00000001
        /*0624*/ 	.word	0x00000001


	//----- nvinfo : EIATTR_CRS_STACK_SIZE
	.align		4
.L_63:
        /*0628*/ 	.byte	0x04, 0x1e
        /*062a*/ 	.short	(.L_65 - .L_64)
.L_64:
        /*062c*/ 	.word	0x00000000


	//----- nvinfo : EIATTR_CBANK_PARAM_SIZE
	.align		4
.L_65:
        /*0630*/ 	.byte	0x03, 0x19
        /*0632*/ 	.short	0x02c0


	//----- nvinfo : EIATTR_PARAM_CBANK
	.align		4
        /*0634*/ 	.byte	0x04, 0x0a
        /*0636*/ 	.short	(.L_67 - .L_66)
	.align		4
.L_66:
        /*0638*/ 	.word	index@(.nv.constant0._ZN9deep_gemm24sm100_fp8_gemm_1d1d_implILN4cute4UMMA5MajorE0ELS3_0ELj0ELj7168ELj2048ELj128ELj192ELj128ELj1ELj128ELj128ELj128ELj6ELj128ELj128ELj2ELb0ELj152ELNS_8GemmTypeE0ELb0EN7cutlass10bfloat16_tENS_16EpilogueIdentityEEEvPijjj14CUtensorMap_stS9_S9_S9_S9_)
        /*063c*/ 	.short	0x0380
        /*063e*/ 	.short	0x02c0


	//----- nvinfo : EIATTR_SW_WAR
	.align		4
.L_67:
        /*0640*/ 	.byte	0x04, 0x36
        /*0642*/ 	.short	(.L_69 - .L_68)
.L_68:
        /*0644*/ 	.word	0x00000008
.L_69:


//--------------------- .nv.compat                --------------------------
	.section	.nv.compat,"",@"SHT_CUDA_COMPAT_INFO"
	.align	4
        /*0000*/ 	.byte	0x02, 0x02, 0x02, 0x00, 0x02, 0x05, 0x05, 0x00, 0x02, 0x03, 0x01, 0x00, 0x02, 0x06, 0x01, 0x00


//--------------------- .nv.callgraph             --------------------------
	.section	.nv.callgraph,"",@"SHT_CUDA_CALLGRAPH"
	.align	4
	.sectionentsize	8
	.align		4
        /*0000*/ 	.word	0x00000000
	.align		4
        /*0004*/ 	.word	0xffffffff
	.align		4
        /*0008*/ 	.word	0x00000000
	.align		4
        /*000c*/ 	.word	0xfffffffe
	.align		4
        /*0010*/ 	.word	0x00000000
	.align		4
        /*0014*/ 	.word	0xfffffffd
	.align		4
        /*0018*/ 	.word	0x00000000
	.align		4
        /*001c*/ 	.word	0xfffffffc


//--------------------- .nv.constant4             --------------------------
	.section	.nv.constant4,"a",@progbits
	.align	8
	.align		8
.nv.constant4:
        /*0000*/ 	.dword	_ZN47_INTERNAL_3f7e5567_9_kernel_cu_7c14bdd3_28969634cuda3std3__45__cpo5beginE
	.align		8
        /*0008*/ 	.dword	_ZN47_INTERNAL_3f7e5567_9_kernel_cu_7c14bdd3_28969634cuda3std3__45__cpo3endE
	.align		8
        /*0010*/ 	.dword	_ZN47_INTERNAL_3f7e5567_9_kernel_cu_7c14bdd3_28969634cuda3std3__45__cpo6cbeginE
	.align		8
        /*0018*/ 	.dword	_ZN47_INTERNAL_3f7e5567_9_kernel_cu_7c14bdd3_28969634cuda3std3__45__cpo4cendE
	.align		8
        /*0020*/ 	.dword	_ZN47_INTERNAL_3f7e5567_9_kernel_cu_7c14bdd3_28969634cuda3std3__449_GLOBAL__N__3f7e5567_9_kernel_cu_7c14bdd3_28969636ignoreE
	.align		8
        /*0028*/ 	.dword	_ZN47_INTERNAL_3f7e5567_9_kernel_cu_7c14bdd3_28969634cuda3std3__419piecewise_constructE
	.align		8
        /*0030*/ 	.dword	_ZN47_INTERNAL_3f7e5567_9_kernel_cu_7c14bdd3_28969634cuda3std3__48in_placeE
	.align		8
        /*0038*/ 	.dword	_ZN47_INTERNAL_3f7e5567_9_kernel_cu_7c14bdd3_28969634cuda3std6ranges3__45__cpo4swapE
	.align		8
        /*0040*/ 	.dword	_ZN47_INTERNAL_3f7e5567_9_kernel_cu_7c14bdd3_28969634cuda3std6ranges3__45__cpo9iter_moveE
	.align		8
        /*0048*/ 	.dword	_ZN47_INTERNAL_3f7e5567_9_kernel_cu_7c14bdd3_28969634cute7productE
	.align		8
        /*0050*/ 	.dword	_ZN47_INTERNAL_3f7e5567_9_kernel_cu_7c14bdd3_28969634cute1_E


//--------------------- .text._ZN9deep_gemm24sm100_fp8_gemm_1d1d_implILN4cute4UMMA5MajorE0ELS3_0ELj0ELj7168ELj2048ELj128ELj192ELj128ELj1ELj128ELj128ELj128ELj6ELj128ELj128ELj2ELb0ELj152ELNS_8GemmTypeE0ELb0EN7cutlass10bfloat16_tENS_16EpilogueIdentityEEEvPijjj14CUtensorMap_stS9_S9_S9_S9_ --------------------------
	.section	.text._ZN9deep_gemm24sm100_fp8_gemm_1d1d_implILN4cute4UMMA5MajorE0ELS3_0ELj0ELj7168ELj2048ELj128ELj192ELj128ELj1ELj128ELj128ELj128ELj6ELj128ELj128ELj2ELb0ELj152ELNS_8GemmTypeE0ELb0EN7cutlass10bfloat16_tENS_16EpilogueIdentityEEEvPijjj14CUtensorMap_stS9_S9_S9_S9_,"ax",@progbits
	.align	128
        .global         _ZN9deep_gemm24sm100_fp8_gemm_1d1d_implILN4cute4UMMA5MajorE0ELS3_0ELj0ELj7168ELj2048ELj128ELj192ELj128ELj1ELj128ELj128ELj128ELj6ELj128ELj128ELj2ELb0ELj152ELNS_8GemmTypeE0ELb0EN7cutlass10bfloat16_tENS_16EpilogueIdentityEEEvPijjj14CUtensorMap_stS9_S9_S9_S9_
        .type           _ZN9deep_gemm24sm100_fp8_gemm_1d1d_implILN4cute4UMMA5MajorE0ELS3_0ELj0ELj7168ELj2048ELj128ELj192ELj128ELj1ELj128ELj128ELj128ELj6ELj128ELj128ELj2ELb0ELj152ELNS_8GemmTypeE0ELb0EN7cutlass10bfloat16_tENS_16EpilogueIdentityEEEvPijjj14CUtensorMap_stS9_S9_S9_S9_,@function
        .size           _ZN9deep_gemm24sm100_fp8_gemm_1d1d_implILN4cute4UMMA5MajorE0ELS3_0ELj0ELj7168ELj2048ELj128ELj192ELj128ELj1ELj128ELj128ELj128ELj6ELj128ELj128ELj2ELb0ELj152ELNS_8GemmTypeE0ELb0EN7cutlass10bfloat16_tENS_16EpilogueIdentityEEEvPijjj14CUtensorMap_stS9_S9_S9_S9_,(.L_x_118 - _ZN9deep_gemm24sm100_fp8_gemm_1d1d_implILN4cute4UMMA5MajorE0ELS3_0ELj0ELj7168ELj2048ELj128ELj192ELj128ELj1ELj128ELj128ELj128ELj6ELj128ELj128ELj2ELb0ELj152ELNS_8GemmTypeE0ELb0EN7cutlass10bfloat16_tENS_16EpilogueIdentityEEEvPijjj14CUtensorMap_stS9_S9_S9_S9_)
        .other          _ZN9deep_gemm24sm100_fp8_gemm_1d1d_implILN4cute4UMMA5MajorE0ELS3_0ELj0ELj7168ELj2048ELj128ELj192ELj128ELj1ELj128ELj128ELj128ELj6ELj128ELj128ELj2ELb0ELj152ELNS_8GemmTypeE0ELb0EN7cutlass10bfloat16_tENS_16EpilogueIdentityEEEvPijjj14CUtensorMap_stS9_S9_S9_S9_,@"STO_CUDA_ENTRY STV_DEFAULT"
_ZN9deep_gemm24sm100_fp8_gemm_1d1d_implILN4cute4UMMA5MajorE0ELS3_0ELj0ELj7168ELj2048ELj128ELj192ELj128ELj1ELj128ELj128ELj128ELj6ELj128ELj128ELj2ELb0ELj152ELNS_8GemmTypeE0ELb0EN7cutlass10bfloat16_tENS_16EpilogueIdentityEEEvPijjj14CUtensorMap_stS9_S9_S9_S9_:
.text._ZN9deep_gemm24sm100_fp8_gemm_1d1d_implILN4cute4UMMA5MajorE0ELS3_0ELj0ELj7168ELj2048ELj128ELj192ELj128ELj1ELj128ELj128ELj128ELj6ELj128ELj128ELj2ELb0ELj152ELNS_8GemmTypeE0ELb0EN7cutlass10bfloat16_tENS_16EpilogueIdentityEEEvPijjj14CUtensorMap_stS9_S9_S9_S9_:
[----:B------:R-:W1:Y:S01]  /*0000*/  LDC R1, c[0x0][0x37c] ;  /* 0x0000df00ff017b82 */ /* 0x000e620000000800 */
[----:B------:R-:W2:Y:S02]  /*0010*/  S2R R0, SR_TID.X ;  /* 0x0000000000007919 */ /* 0x000ea40000002100 */
[----:B--2---:R-:W-:-:S05]  /*0020*/  SHF.R.U32.HI R0, RZ, 0x5, R0 ;  /* 0x00000005ff007819 */ /* 0x004fca0000011600 */
[----:B------:R-:W2:Y:S02]  /*0030*/  SHFL.IDX PT, R21, R0, RZ, 0x1f ;  /* 0x00001fff00157589 */ /* 0x000ea400000e0000 */
[----:B--2---:R-:W-:-:S13]  /*0040*/  ISETP.NE.AND P0, PT, R21, 0x2, PT ;  /* 0x000000021500780c */ /* 0x004fda0003f05270 */
[----:B-1----:R-:W-:Y:S05]  /*0050*/  @!P0 BRA `(.L_x_0) ;  /* 0x0000000400188947 */ /* 0x002fea0003800000 */
[----:B------:R-:W-:-:S13]  /*0060*/  ISETP.NE.AND P0, PT, R21, 0x1, PT ;  /* 0x000000011500780c */ /* 0x000fda0003f05270 */
[----:B------:R-:W-:Y:S05]  /*0070*/  @!P0 BRA `(.L_x_1) ;  /* 0x0000000000608947 */ /* 0x000fea0003800000 */
[----:B------:R-:W-:-:S13]  /*0080*/  ISETP.NE.AND P0, PT, R21, RZ, PT ;  /* 0x000000ff1500720c */ /* 0x000fda0003f05270 */
[----:B------:R-:W-:Y:S05]  /*0090*/  @P0 BRA `(.L_x_2) ;  /* 0x0000000800940947 */ /* 0x000fea0003800000 */
[----:B------:R-:W-:Y:S01]  /*00a0*/  ELECT P0, URZ, PT ;  /* 0x0000000000ff782f */ /* 0x000fe20003800000 */
[----:B------:R-:W-:-:S12]  /*00b0*/  BSSY.RECONVERGENT B0, `(.L_x_3) ;  /* 0x0000013000007945 */ /* 0x000fd80003800200 */
[----:B------:R-:W-:Y:S05]  /*00c0*/  @!P0 BRA `(.L_x_4) ;  /* 0x0000000000448947 */ /* 0x000fea0003800000 */
[----:B------:R-:W1:Y:S02]  /*00d0*/  LDCU.64 UR4, c[0x0][0x348] ;  /* 0x00006900ff0477ac */ /* 0x000e640008000a00 */
[----:B-1----:R-:W-:Y:S02]  /*00e0*/  UIADD3 UR12, UP4, UPT, UR4, 0x40, URZ ;  /* 0x00000040040c7890 */ /* 0x002fe4000ff9e0ff */
[----:B------:R-:W-:Y:S02]  /*00f0*/  UIADD3 UR10, UP3, UPT, UR4, 0xc0, URZ ;  /* 0x000000c0040a7890 */ /* 0x000fe4000ff7e0ff */
[----:B------:R-:W-:Y:S02]  /*0100*/  UIADD3 UR8, UP2, UPT, UR4, 0x140, URZ ;  /* 0x0000014004087890 */ /* 0x000fe4000ff5e0ff */
[----:B------:R-:W-:Y:S02]  /*0110*/  UIADD3 UR6, UP1, UPT, UR4, 0x1c0, URZ ;  /* 0x000001c004067890 */ /* 0x000fe4000ff3e0ff */
[----:B------:R-:W-:-:S02]  /*0120*/  UIADD3 UR4, UP0, UPT, UR4, 0x240, URZ ;  /* 0x0000024004047890 */ /* 0x000fc4000ff1e0ff */
[----:B------:R-:W-:Y:S02]  /*0130*/  UIADD3.X UR13, UPT, UPT, URZ, UR5, URZ, UP4, !UPT ;  /* 0x00000005ff0d7290 */ /* 0x000fe4000a7fe4ff */
[----:B------:R-:W-:Y:S02]  /*0140*/  UIADD3.X UR11, UPT, UPT, URZ, UR5, URZ, UP3, !UPT ;  /* 0x00000005ff0b7290 */ /* 0x000fe40009ffe4ff */
[----:B------:R-:W-:Y:S02]  /*0150*/  UIADD3.X UR9, UPT, UPT, URZ, UR5, URZ, UP2, !UPT ;  /* 0x00000005ff097290 */ /* 0x000fe400097fe4ff */
[----:B------:R-:W-:Y:S02]  /*0160*/  UIADD3.X UR7, UPT, UPT, URZ, UR5, URZ, UP1, !UPT ;  /* 0x00000005ff077290 */ /* 0x000fe40008ffe4ff */
[----:B------:R-:W-:Y:S01]  /*0170*/  UIADD3.X UR5, UPT, UPT, URZ, UR5, URZ, UP0, !UPT ;  /* 0x00000005ff057290 */ /* 0x000fe200087fe4ff */
[----:B------:R1:W-:Y:S02]  /*0180*/  UTMACCTL.PF [UR12] ;  /* 0x000000000c0079b9 */ /* 0x0003e40008040000 */
[----:B------:R1:W-:Y:S02]  /*0190*/  UTMACCTL.PF [UR10] ;  /* 0x000000000a0079b9 */ /* 0x0003e40008040000 */
[----:B------:R1:W-:Y:S02]  /*01a0*/  UTMACCTL.PF [UR8] ;  /* 0x00000000080079b9 */ /* 0x0003e40008040000 */
[----:B------:R1:W-:Y:S02]  /*01b0*/  UTMACCTL.PF [UR6] ;  /* 0x00000000060079b9 */ /* 0x0003e40008040000 */
[----:B------:R1:W-:Y:S02]  /*01c0*/  UTMACCTL.PF [UR4] ;  /* 0x00000000040079b9 */ /* 0x0003e40008040000 */
[----:B-1----:R-:W-:Y:S01]  /*01d0*/  NOP ;  /* 0x0000000000007918 */ /* 0x002fe20000000000 */
.L_x_4:
[----:B------:R-:W-:Y:S05]  /*01e0*/  BSYNC.RECONVERGENT B0 ;  /* 0x0000000000007941 */ /* 0x000fea0003800200 */
.L_x_3:
[----:B------:R-:W-:Y:S05]  /*01f0*/  BRA `(.L_x_2) ;  /* 0x00000008003c7947 */ /* 0x000fea0003800000 */
.L_x_1:
[----:B------:R-:W-:Y:S01]  /*0200*/  ELECT P0, URZ, PT ;  /* 0x0000000000ff782f */ /* 0x000fe20003800000 */
[----:B------:R-:W-:-:S12]  /*0210*/  BSSY.RECONVERGENT B0, `(.L_x_5) ;  /* 0x0000029000007945 */ /* 0x000fd80003800200 */
[----:B------:R-:W-:Y:S05]  /*0220*/  @!P0 BRA `(.L_x_6) ;  /* 0x00000000009c8947 */ /* 0x000fea0003800000 */
[----:B------:R-:W1:Y:S01]  /*0230*/  S2UR UR5, SR_CgaCtaId ;  /* 0x00000000000579c3 */ /* 0x000e620000008800 */
[----:B------:R-:W-:Y:S01]  /*0240*/  UMOV UR7, 0x400 ;  /* 0x0000040000077882 */ /* 0x000fe20000000000 */
[----:B------:R-:W-:Y:S01]  /*0250*/  UMOV UR6, 0x1 ;  /* 0x0000000100067882 */ /* 0x000fe20000000000 */
[----:B------:R-:W-:Y:S02]  /*0260*/  UMOV UR4, 0x40 ;  /* 0x0000004000047882 */ /* 0x000fe40000000000 */
[----:B------:R-:W-:-:S04]  /*0270*/  UIADD3 UR8, UPT, UPT, -UR4, 0x100000, URZ ;  /* 0x0010000004087890 */ /* 0x000fc8000fffe1ff */
[----:B------:R-:W-:Y:S02]  /*0280*/  USHF.L.U32 UR9, UR8, 0xb, URZ ;  /* 0x0000000b08097899 */ /* 0x000fe400080006ff */
[----:B------:R-:W-:Y:S01]  /*0290*/  USHF.L.U32 UR8, UR8, 0x1, URZ ;  /* 0x0000000108087899 */ /* 0x000fe200080006ff */
[----:B------:R-:W-:Y:S02]  /*02a0*/  UMOV UR4, 0x100 ;  /* 0x0000010000047882 */ /* 0x000fe40000000000 */
[----:B------:R-:W-:-:S04]  /*02b0*/  UIADD3 UR10, UPT, UPT, -UR4, 0x100000, URZ ;  /* 0x00100000040a7890 */ /* 0x000fc8000fffe1ff */
[----:B------:R-:W-:Y:S02]  /*02c0*/  USHF.L.U32 UR11, UR10, 0xb, URZ ;  /* 0x0000000b0a0b7899 */ /* 0x000fe400080006ff */
[----:B------:R-:W-:Y:S02]  /*02d0*/  USHF.L.U32 UR10, UR10, 0x1, URZ ;  /* 0x000000010a0a7899 */ /* 0x000fe400080006ff */
[----:B-1----:R-:W-:Y:S02]  /*02e0*/  ULEA UR5, UR5, UR7, 0x18 ;  /* 0x0000000705057291 */ /* 0x002fe4000f8ec0ff */
[----:B------:R-:W-:-:S04]  /*02f0*/  UIADD3 UR6, UPT, UPT, -UR6, 0x100000, URZ ;  /* 0x0010000006067890 */ /* 0x000fc8000fffe1ff */
[----:B------:R-:W-:Y:S02]  /*0300*/  USHF.L.U32 UR7, UR6, 0xb, URZ ;  /* 0x0000000b06077899 */ /* 0x000fe400080006ff */
[----:B------:R-:W-:Y:S01]  /*0310*/  USHF.L.U32 UR6, UR6, 0x1, URZ ;  /* 0x0000000106067899 */ /* 0x000fe200080006ff */
[----:B------:R-:W1:Y:S11]  /*0320*/  FENCE.VIEW.ASYNC.S ;  /* 0x00000000000073c6 */ /* 0x000e760000000000 */
[----:B-1----:R1:W2:Y:S01]  /*0330*/  SYNCS.EXCH.64 URZ, [UR5+0x34400], UR6 ;  /* 0x0344000605ff75b2 */ /* 0x0022a20008000100 */
[----:B------:R1:W3:Y:S01]  /*0340*/  SYNCS.EXCH.64 URZ, [UR5+0x34430], UR6 ;  /* 0x0344300605ff75b2 */ /* 0x0002e20008000100 */
[----:B------:R1:W4:Y:S01]  /*0350*/  SYNCS.EXCH.64 URZ, [UR5+0x34460], UR8 ;  /* 0x0344600805ff75b2 */ /* 0x0003220008000100 */
[----:B------:R1:W5:Y:S01]  /*0360*/  SYNCS.EXCH.64 URZ, [UR5+0x34408], UR6 ;  /* 0x0344080605ff75b2 */ /* 0x0003620008000100 */
[----:B------:R1:W1:Y:S01]  /*0370*/  SYNCS.EXCH.64 URZ, [UR5+0x34438], UR6 ;  /* 0x0344380605ff75b2 */ /* 0x0002620008000100 */
        /* <DEDUP_REMOVED lines=17> */
[----:B------:R-:W-:Y:S01]  /*0490*/  NOP ;  /* 0x0000000000007918 */ /* 0x000fe20000000000 */
.L_x_6:
[----:B-1----:R-:W-:Y:S05]  /*04a0*/  BSYNC.RECONVERGENT B0 ;  /* 0x0000000000007941 */ /* 0x002fea0003800200 */
.L_x_5:
[----:B------:R-:W-:Y:S05]  /*04b0*/  BRA `(.L_x_2) ;  /* 0x00000004008c7947 */ /* 0x000fea0003800000 */
.L_x_0:
[----:B------:R-:W1:Y:S01]  /*04c0*/  S2R R4, SR_CgaCtaId ;  /* 0x0000000000047919 */ /* 0x000e620000008800 */
[----:B------:R-:W-:Y:S01]  /*04d0*/  NOP ;  /* 0x0000000000007918 */ /* 0x000fe20000000000 */
[----:B------:R-:W-:-:S04]  /*04e0*/  MOV R0, 0x40 ;  /* 0x0000004000007802 */ /* 0x000fc80000000f00 */
[----:B-1----:R-:W-:-:S06]  /*04f0*/  LEA R0, R4, R0, 0x18 ;  /* 0x0000000004007211 */ /* 0x002fcc00078ec0ff */
[----:B------:R-:W1:Y:S02]  /*0500*/  LDS.U8 R0, [R0] ;  /* 0x0000000000007984 */ /* 0x000e640000000000 */
[----:B-1----:R-:W-:Y:S02]  /*0510*/  ISETP.NE.AND P0, PT, R0, RZ, PT ;  /* 0x000000ff0000720c */ /* 0x002fe40003f05270 */
[----:B------:R-:W-:-:S04]  /*0520*/  MOV R0, 0x400 ;  /* 0x0000040000007802 */ /* 0x000fc80000000f00 */
[----:B------:R-:W-:-:S07]  /*0530*/  LEA R0, R4, R0, 0x18 ;  /* 0x0000000004007211 */ /* 0x000fce00078ec0ff */
[----:B------:R-:W-:Y:S05]  /*0540*/  @P0 BRA `(.L_x_7) ;  /* 0x0000000400500947 */ /* 0x000fea0003800000 */
[C---:B------:R-:W-:Y:S02]  /*0550*/  LOP3.LUT R2, R4.reuse, 0x1, RZ, 0xc0, !PT ;  /* 0x0000000104027812 */ /* 0x040fe400078ec0ff */
[----:B------:R-:W-:Y:S02]  /*0560*/  LOP3.LUT R12, R4, 0x1, RZ, 0x3c, !PT ;  /* 0x00000001040c7812 */ /* 0x000fe400078e3cff */
[----:B------:R-:W-:-:S13]  /*0570*/  ISETP.NE.U32.AND P1, PT, R2, 0x1, PT ;  /* 0x000000010200780c */ /* 0x000fda0003f25070 */
[----:B------:R-:W-:Y:S05]  /*0580*/  @!P1 BRA `(.L_x_8) ;  /* 0x0000000000c49947 */ /* 0x000fea0003800000 */
[----:B------:R-:W-:Y:S01]  /*0590*/  ELECT P0, URZ, PT ;  /* 0x0000000000ff782f */ /* 0x000fe20003800000 */
[----:B------:R-:W-:-:S12]  /*05a0*/  BSSY B0, `(.L_x_8) ;  /* 0x000002f000007945 */ /* 0x000fd80003800000 */
[----:B------:R-:W-:Y:S05]  /*05b0*/  @!P0 BRA `(.L_x_9) ;  /* 0x0000000000b48947 */ /* 0x000fea0003800000 */
[----:B------:R-:W-:-:S05]  /*05c0*/  UMOV UR4, 0x10 ;  /* 0x0000001000047882 */ /* 0x000fca0000000000 */
[----:B------:R-:W-:Y:S04]  /*05d0*/  DEPBAR.LE SB1, 0x36 ;  /* 0x00009d800000791a */ /* 0x000fe80000000000 */
[----:B------:R-:W1:Y:S02]  /*05e0*/  UTCATOMSWS.2CTA.FIND_AND_SET.ALIGN UP0, UR4, UR4 ;  /* 0x00000004000475e3 */ /* 0x000e640008200800 */
[----:B-1----:R-:W-:Y:S01]  /*05f0*/  PLOP3.LUT P0, PT, PT, PT, UP0, 0x80, 0x8 ;  /* 0x000000000008781c */ /* 0x002fe20003f0f008 */
[----:B------:R-:W-:-:S03]  /*0600*/  IMAD.U32 R11, RZ, RZ, UR4 ;  /* 0x00000004ff0b7e24 */ /* 0x000fc6000f8e00ff */
[----:B------:R-:W-:-:S04]  /*0610*/  SEL R2, RZ, 0xffffffff, !P0 ;  /* 0xffffffffff027807 */ /* 0x000fc80004000000 */
[----:B------:R-:W-:-:S13]  /*0620*/  ISETP.NE.AND P0, PT, R2, RZ, PT ;  /* 0x000000ff0200720c */ /* 0x000fda0003f05270 */
[----:B------:R-:W-:Y:S05]  /*0630*/  @P0 BRA `(.L_x_10) ;  /* 0x0000000000240947 */ /* 0x000fea0003800000 */
.L_x_11:
[----:B------:R-:W-:Y:S05]  /*0640*/  NANOSLEEP 0x64 ;  /* 0x000000640000795d */ /* 0x000fea0003800000 */
[----:B------:R-:W-:-:S05]  /*0650*/  UMOV UR4, 0x10 ;  /* 0x0000001000047882 */ /* 0x000fca0000000000 */
[----:B------:R-:W-:Y:S04]  /*0660*/  DEPBAR.LE SB1, 0x36 ;  /* 0x00009d800000791a */ /* 0x000fe80000000000 */
[----:B------:R-:W1:Y:S02]  /*0670*/  UTCATOMSWS.2CTA.FIND_AND_SET.ALIGN UP0, UR4, UR4 ;  /* 0x00000004000475e3 */ /* 0x000e640008200800 */
[----:B-1----:R-:W-:Y:S01]  /*0680*/  PLOP3.LUT P0, PT, PT, PT, UP0, 0x80, 0x8 ;  /* 0x000000000008781c */ /* 0x002fe20003f0f008 */
[----:B------:R-:W-:-:S03]  /*0690*/  IMAD.U32 R11, RZ, RZ, UR4 ;  /* 0x00000004ff0b7e24 */ /* 0x000fc6000f8e00ff */
[----:B------:R-:W-:-:S04]  /*06a0*/  SEL R2, RZ, 0xffffffff, !P0 ;  /* 0xffffffffff027807 */ /* 0x000fc80004000000 */
[----:B------:R-:W-:-:S13]  /*06b0*/  ISETP.NE.AND P0, PT, R2, RZ, PT ;  /* 0x000000ff0200720c */ /* 0x000fda0003f05270 */
[----:B------:R-:W-:Y:S05]  /*06c0*/  @!P0 BRA `(.L_x_11) ;  /* 0xfffffffc00dc8947 */ /* 0x000fea000383ffff */
.L_x_10:
[----:B------:R-:W-:Y:S01]  /*06d0*/  MOV R10, 0x60 ;  /* 0x00000060000a7802 */ /* 0x000fe20000000f00 */
[----:B------:R-:W-:Y:S01]  /*06e0*/  VIADD R2, R0, 0x344b0 ;  /* 0x000344b000027836 */ /* 0x000fe20000000000 */
[----:B------:R-:W-:Y:S01]  /*06f0*/  MOV R3, 0x58 ;  /* 0x0000005800037802 */ /* 0x000fe20000000f00 */
[----:B------:R-:W-:Y:S01]  /*0700*/  IMAD.MOV.U32 R7, RZ, RZ, 0x4 ;  /* 0x00000004ff077424 */ /* 0x000fe200078e00ff */
[C---:B------:R-:W-:Y:S02]  /*0710*/  LEA R10, R4.reuse, R10, 0x18 ;  /* 0x0000000a040a7211 */ /* 0x040fe400078ec0ff */
[----:B------:R-:W-:-:S03]  /*0720*/  LEA R3, R4, R3, 0x18 ;  /* 0x0000000304037211 */ /* 0x000fc600078ec0ff */
[----:B------:R-:W1:Y:S02]  /*0730*/  LDS R8, [R10] ;  /* 0x000000000a087984 */ /* 0x000e640000000800 */
[----:B-1----:R-:W-:-:S04]  /*0740*/  IMAD.U32 R8, R8, -0x80000000, RZ ;  /* 0x8000000008087824 */ /* 0x002fc800078e00ff */
[----:B------:R-:W1:Y:S02]  /*0750*/  SYNCS.PHASECHK.TRANS64.TRYWAIT P0, [R3+URZ], R8 ;  /* 0x00000008030075a7 */ /* 0x000e6400080011ff */
[----:B-1----:R-:W-:Y:S05]  /*0760*/  @P0 BRA `(.L_x_12) ;  /* 0x0000000000080947 */ /* 0x002fea0003800000 */
[----:B------:R-:W1:Y:S02]  /*0770*/  SYNCS.PHASECHK.TRANS64.TRYWAIT P0, [R3+URZ], R8 ;  /* 0x00000008030075a7 */ /* 0x000e6400080011ff */
[----:B-1----:R-:W-:Y:S05]  /*0780*/  @!P0 BRA `(.L_x_13) ;  /* 0x00000058000c8947 */ /* 0x002fea0003800000 */
.L_x_12:
[C---:B-1----:R-:W-:Y:S01]  /*0790*/  PRMT R3, R12.reuse, 0x654, R3 ;  /* 0x000006540c037816 */ /* 0x042fe20000000003 */
[C---:B------:R-:W-:Y:S01]  /*07a0*/  IMAD.SHL.U32 R9, R11.reuse, 0x20, RZ ;  /* 0x000000200b097824 */ /* 0x040fe200078e00ff */
[----:B------:R-:W-:Y:S01]  /*07b0*/  PRMT R2, R12, 0x654, R2 ;  /* 0x000006540c027816 */ /* 0x000fe20000000002 */
[----:B------:R-:W-:Y:S01]  /*07c0*/  IMAD.MOV.U32 R6, RZ, RZ, 0xffff ;  /* 0x0000ffffff067424 */ /* 0x000fe200078e00ff */
[----:B------:R1:W-:Y:S01]  /*07d0*/  SYNCS.ARRIVE.TRANS64.RED RZ, [R3+URZ], R7 ;  /* 0x0000000703ff79a7 */ /* 0x0003e200080004ff */
[----:B------:R-:W-:Y:S01]  /*07e0*/  IMAD.MOV.U32 R5, RZ, RZ, 0x1 ;  /* 0x00000001ff057424 */ /* 0x000fe200078e00ff */
[----:B------:R-:W-:Y:S01]  /*07f0*/  STS [R0+0x344b0], R9 ;  /* 0x0344b00900007388 */ /* 0x000fe20000000800 */
[----:B------:R-:W-:Y:S01]  /*0800*/  VIADD R8, R11, 0x10 ;  /* 0x000000100b087836 */ /* 0x000fe20000000000 */
[----:B------:R-:W-:Y:S02]  /*0810*/  SHF.L.U32 R6, R6, R11, RZ ;  /* 0x0000000b06067219 */ /* 0x000fe400000006ff */
[----:B------:R2:W-:Y:S02]  /*0820*/  STAS [R2.64], R11 ;  /* 0x0000000b02007dbd */ /* 0x0005e4000c0008ff */
[----:B------:R-:W-:-:S04]  /*0830*/  SHF.L.U32 R8, R5, R8, RZ ;  /* 0x0000000805087219 */ /* 0x000fc800000006ff */
[----:B------:R-:W-:Y:S02]  /*0840*/  LOP3.LUT R6, R8, R6, RZ, 0xfc, !PT ;  /* 0x0000000608067212 */ /* 0x000fe400078efcff */
[----:B--2---:R-:W-:-:S04]  /*0850*/  MOV R2, 0x50 ;  /* 0x0000005000027802 */ /* 0x004fc80000000f00 */
[----:B------:R-:W-:-:S05]  /*0860*/  LEA R2, R4, R2, 0x18 ;  /* 0x0000000204027211 */ /* 0x000fca00078ec0ff */
[----:B------:R1:W-:Y:S04]  /*0870*/  ATOMS.OR RZ, [R2], R6 ;  /* 0x0000000602ff738c */ /* 0x0003e80003000000 */
[----:B------:R1:W-:Y:S02]  /*0880*/  ATOMS.XOR RZ, [R10], R5 ;  /* 0x000000050aff738c */ /* 0x0003e40003800000 */
.L_x_9:
[----:B------:R-:W-:Y:S05]  /*0890*/  BSYNC B0 ;  /* 0x0000000000007941 */ /* 0x000fea0003800000 */
.L_x_8:
[----:B------:R-:W-:Y:S05]  /*08a0*/  @P1 BRA `(.L_x_14) ;  /* 0x0000000000881947 */ /* 0x000fea0003800000 */
[----:B------:R-:W-:Y:S05]  /*08b0*/  WARPSYNC.ALL ;  /* 0x0000000000007948 */ /* 0x000fea0003800000 */
[----:B------:R-:W-:Y:S01]  /*08c0*/  NOP ;  /* 0x0000000000007918 */ /* 0x000fe20000000000 */
[----:B------:R-:W-:-:S13]  /*08d0*/  ELECT P0, URZ, PT ;  /* 0x0000000000ff782f */ /* 0x000fda0003800000 */
[----:B------:R-:W-:Y:S05]  /*08e0*/  @!P0 BRA `(.L_x_14) ;  /* 0x0000000000788947 */ /* 0x000fea0003800000 */
[----:B-1----:R-:W-:Y:S02]  /*08f0*/  MOV R6, 0x60 ;  /* 0x0000006000067802 */ /* 0x002fe40000000f00 */
[----:B------:R-:W-:Y:S02]  /*0900*/  MOV R5, 0x58 ;  /* 0x0000005800057802 */ /* 0x000fe40000000f00 */
        /* <DEDUP_REMOVED lines=8> */
.L_x_15:
[----:B------:R-:W2:Y:S01]  /*0990*/  LDS R9, [R0+0x344b0] ;  /* 0x0344b00000097984 */ /* 0x000ea20000000800 */
[----:B-1----:R-:W-:Y:S01]  /*09a0*/  IMAD.MOV.U32 R3, RZ, RZ, 0xffff ;  /* 0x0000ffffff037424 */ /* 0x002fe200078e00ff */
[----:B------:R-:W-:Y:S01]  /*09b0*/  PRMT R5, R12, 0x654, R5 ;  /* 0x000006540c057816 */ /* 0x000fe20000000005 */
[----:B------:R-:W-:Y:S02]  /*09c0*/  IMAD.MOV.U32 R2, RZ, RZ, 0x1 ;  /* 0x00000001ff027424 */ /* 0x000fe400078e00ff */
[----:B--2---:R-:W-:Y:S01]  /*09d0*/  IMAD.SHL.U32 R8, R9, 0x20, RZ ;  /* 0x0000002009087824 */ /* 0x004fe200078e00ff */
[----:B------:R-:W-:Y:S01]  /*09e0*/  SHF.L.U32 R3, R3, R9, RZ ;  /* 0x0000000903037219 */ /* 0x000fe200000006ff */
[----:B------:R-:W-:-:S03]  /*09f0*/  VIADD R7, R9, 0x10 ;  /* 0x0000001009077836 */ /* 0x000fc60000000000 */
[----:B------:R1:W-:Y:S02]  /*0a00*/  STS [R0+0x344b0], R8 ;  /* 0x0344b00800007388 */ /* 0x0003e40000000800 */
[----:B------:R-:W-:-:S04]  /*0a10*/  SHF.L.U32 R7, R2, R7, RZ ;  /* 0x0000000702077219 */ /* 0x000fc800000006ff */
[----:B------:R-:W-:Y:S02]  /*0a20*/  LOP3.LUT R3, R7, R3, RZ, 0xfc, !PT ;  /* 0x0000000307037212 */ /* 0x000fe400078efcff */
[----:B-1----:R-:W-:-:S04]  /*0a30*/  MOV R0, 0x50 ;  /* 0x0000005000007802 */ /* 0x002fc80000000f00 */
[----:B------:R-:W-:-:S05]  /*0a40*/  LEA R0, R4, R0, 0x18 ;  /* 0x0000000004007211 */ /* 0x000fca00078ec0ff */
[----:B------:R2:W-:Y:S01]  /*0a50*/  ATOMS.OR RZ, [R0], R3 ;  /* 0x0000000300ff738c */ /* 0x0005e20003000000 */
[----:B------:R2:W-:Y:S03]  /*0a60*/  SYNCS.ARRIVE.TRANS64.RED.A1T0 RZ, [R5+URZ], RZ ;  /* 0x000000ff05ff79a7 */ /* 0x0005e600081004ff */
[----:B------:R2:W-:Y:S01]  /*0a70*/  ATOMS.XOR RZ, [R6], R2 ;  /* 0x0000000206ff738c */ /* 0x0005e20003800000 */
[----:B------:R-:W-:Y:S05]  /*0a80*/  BRA `(.L_x_14) ;  /* 0x0000000000107947 */ /* 0x000fea0003800000 */
.L_x_7:
[----:B------:R-:W-:-:S05]  /*0a90*/  MOV R2, 0xffffffff ;  /* 0xffffffff00027802 */ /* 0x000fca0000000f00 */
[----:B------:R1:W-:Y:S02]  /*0aa0*/  STS [R0+0x344b0], R2 ;  /* 0x0344b00200007388 */ /* 0x0003e40000000800 */
[----:B-1----:R-:W-:Y:S02]  /*0ab0*/  MOV R2, 0xad0 ;  /* 0x00000ad000027802 */ /* 0x002fe40000000f00 */
[----:B------:R-:W-:Y:S05]  /*0ac0*/  CALL.REL.NOINC `($__internal_1_$__cuda_sm10x_tcgen05_guardrail_trap_phase_invalid_during_alloc) ;  /* 0x0000005c00947944 */ /* 0x000fea0003c00000 */
.L_x_14:
[----:B------:R-:W-:Y:S05]  /*0ad0*/  WARPSYNC.ALL ;  /* 0x0000000000007948 */ /* 0x000fea0003800000 */
[----:B------:R-:W-:Y:S01]  /*0ae0*/  NOP ;  /* 0x0000000000007918 */ /* 0x000fe20000000000 */
.L_x_2:
[----:B------:R-:W1:Y:S02]  /*0af0*/  LDCU UR4, c[0x0][0x36c] ;  /* 0x00006d80ff0477ac */ /* 0x000e640008000800 */
[----:B-1----:R-:W-:-:S09]  /*0b00*/  UISETP.EQ.U32.AND UP0, UPT, UR4, 0x1, UPT ;  /* 0x000000010400788c */ /* 0x002fd2000bf02070 */
[----:B------:R-:W-:Y:S05]  /*0b10*/  BRA.U !UP0, `(.L_x_17) ;  /* 0x0000000108187547 */ /* 0x000fea000b800000 */
[----:B------:R-:W-:-:S00]  /*0b20*/  MEMBAR.ALL.CTA ;  /* 0x0000000000007992 */ /* 0x000fc00000008000 */
[----:B--2345:R-:W-:Y:S06]  /*0b30*/  MEMBAR.ALL.GPU ;  /* 0x0000000000007992 */ /* 0x03cfec000000a000 */
[----:B------:R-:W-:-:S00]  /*0b40*/  ERRBAR ;  /* 0x00000000000079ab */ /* 0x000fc00000000000 */
[----:B------:R-:W-:Y:S08]  /*0b50*/  CGAERRBAR ;  /* 0x00000000000075ab */ /* 0x000ff00000000000 */
[----:B------:R-:W-:Y:S01]  /*0b60*/  UCGABAR_ARV ;  /* 0x00000000000079c7 */ /* 0x000fe20008000000 */
[----:B------:R-:W-:Y:S05]  /*0b70*/  BRA `(.L_x_18) ;  /* 0x0000000000047947 */ /* 0x000fea0003800000 */
.L_x_17:
[----:B--2345:R-:W-:Y:S01]  /*0b80*/  NOP ;  /* 0x0000000000007918 */ /* 0x03cfe20000000000 */
.L_x_18:
[----:B------:R-:W-:Y:S05]  /*0b90*/  BRA.U !UP0, `(.L_x_19) ;  /* 0x00000001080c7547 */ /* 0x000fea000b800000 */
[----:B------:R-:W-:Y:S01]  /*0ba0*/  UCGABAR_WAIT ;  /* 0x0000000000007dc7 */ /* 0x000fe20008000000 */
[----:B------:R-:W-:Y:S01]  /*0bb0*/  CCTL.IVALL ;  /* 0x00000000ff00798f */ /* 0x000fe20002000000 */
[----:B------:R-:W-:Y:S05]  /*0bc0*/  BRA `(.L_x_20) ;  /* 0x0000000000047947 */ /* 0x000fea0003800000 */
.L_x_19:
[----:B------:R-:W-:Y:S06]  /*0bd0*/  BAR.SYNC.DEFER_BLOCKING 0x0 ;  /* 0x0000000000007b1d */ /* 0x000fec0000010000 */
.L_x_20:
[----:B------:R-:W1:Y:S01]  /*0be0*/  LDC R2, c[0x0][0x388] ;  /* 0x0000e200ff027b82 */ /* 0x000e620000000800 */
[----:B------:R-:W2:Y:S01]  /*0bf0*/  S2R R0, SR_LANEID ;  /* 0x0000000000007919 */ /* 0x000ea20000000000 */
[----:B------:R-:W-:Y:S02]  /*0c00*/  ISETP.NE.AND P0, PT, R21, RZ, PT ;  /* 0x000000ff1500720c */ /* 0x000fe40003f05270 */
[----:B-1----:R-:W-:-:S04]  /*0c10*/  IADD3 R2, PT, PT, R2, 0x7f, RZ ;  /* 0x0000007f02027810 */ /* 0x002fc80007ffe0ff */
[----:B------:R-:W-:-:S05]  /*0c20*/  SHF.R.U32.HI R20, RZ, 0x7, R2 ;  /* 0x00000007ff147819 */ /* 0x000fca0000011602 */
[----:B------:R-:W-:Y:S02]  /*0c30*/  IMAD R24, R20, 0x26, RZ ;  /* 0x0000002614187824 */ /* 0x000fe400078e02ff */
[----:B--2---:R-:W-:Y:S05]  /*0c40*/  @!P0 BRA `(.L_x_21) ;  /* 0x0000001000a08947 */ /* 0x004fea0003800000 */
[----:B------:R-:W-:Y:S01]  /*0c50*/  ISETP.NE.AND P0, PT, R21, 0x1, PT ;  /* 0x000000011500780c */ /* 0x000fe20003f05270 */
[----:B------:R-:W1:-:S12]  /*0c60*/  S2UR UR5, SR_CgaCtaId ;  /* 0x00000000000579c3 */ /* 0x000e580000008800 */
[----:B------:R-:W-:Y:S05]  /*0c70*/  @!P0 BRA `(.L_x_22) ;  /* 0x0000000400988947 */ /* 0x000fea0003800000 */
[----:B------:R-:W-:-:S13]  /*0c80*/  ISETP.NE.AND P0, PT, R21, 0x2, PT ;  /* 0x000000021500780c */ /* 0x000fda0003f05270 */
[----:B------:R-:W-:Y:S05]  /*0c90*/  @P0 BRA `(.L_x_23) ;  /* 0x0000003800a80947 */ /* 0x000fea0003800000 */
[----:B------:R-:W2:Y:S02]  /*0ca0*/  S2UR UR4, SR_CTAID.X ;  /* 0x00000000000479c3 */ /* 0x000ea40000002500 */
[----:B--2---:R-:W-:-:S13]  /*0cb0*/  ISETP.LE.U32.AND P0, PT, R24, UR4, PT ;  /* 0x0000000418007c0c */ /* 0x004fda000bf03070 */
[----:B-1----:R-:W-:Y:S05]  /*0cc0*/  @P0 EXIT ;  /* 0x000000000000094d */ /* 0x002fea0003800000 */
[----:B------:R-:W-:Y:S01]  /*0cd0*/  ULOP3.LUT UR4, URZ, UR4, URZ, 0x33, !UPT ;  /* 0x00000004ff047292 */ /* 0x000fe2000f8e33ff */
[----:B------:R-:W-:Y:S01]  /*0ce0*/  SHF.R.U32.HI R20, RZ, 0x3, R0 ;  /* 0x00000003ff147819 */ /* 0x000fe20000011600 */
[----:B------:R-:W-:Y:S02]  /*0cf0*/  HFMA2 R16, -RZ, RZ, 0, 0 ;  /* 0x00000000ff107431 */ /* 0x000fe400000001ff */
[----:B------:R-:W-:Y:S01]  /*0d00*/  IMAD.MOV.U32 R15, RZ, RZ, RZ ;  /* 0x000000ffff0f7224 */ /* 0x000fe200078e00ff */
[----:B------:R-:W-:Y:S01]  /*0d10*/  UMOV UR5, URZ ;  /* 0x000000ff00057c82 */ /* 0x000fe20008000000 */
[----:B------:R-:W-:Y:S01]  /*0d20*/  LOP3.LUT R18, R20, 0x2, RZ, 0x3c, !PT ;  /* 0x0000000214127812 */ /* 0x000fe200078e3cff */
[----:B------:R-:W-:Y:S01]  /*0d30*/  VIADD R25, R24, UR4 ;  /* 0x0000000418197c36 */ /* 0x000fe20008000000 */
[C---:B------:R-:W-:Y:S01]  /*0d40*/  LOP3.LUT R17, R20.reuse, 0x3, RZ, 0x3c, !PT ;  /* 0x0000000314117812 */ /* 0x040fe200078e3cff */
[C---:B------:R-:W-:Y:S01]  /*0d50*/  IMAD.SHL.U32 R21, R20.reuse, 0x20, RZ ;  /* 0x0000002014157824 */ /* 0x040fe200078e00ff */
[----:B------:R-:W-:Y:S01]  /*0d60*/  LOP3.LUT R19, R20, 0x1, RZ, 0x3c, !PT ;  /* 0x0000000114137812 */ /* 0x000fe200078e3cff */
[C---:B------:R-:W-:Y:S01]  /*0d70*/  IMAD R20, R0.reuse, 0x4, R20 ;  /* 0x0000000400147824 */ /* 0x040fe200078e0214 */
[----:B------:R-:W-:Y:S01]  /*0d80*/  SHF.R.U32.HI R25, RZ, 0x3, R25 ;  /* 0x00000003ff197819 */ /* 0x000fe20000011619 */
[C---:B------:R-:W-:Y:S01]  /*0d90*/  IMAD.IADD R24, R21.reuse, 0x1, R0 ;  /* 0x0000000115187824 */ /* 0x040fe200078e0200 */
[C---:B------:R-:W-:Y:S01]  /*0da0*/  LOP3.LUT R23, R21.reuse, 0x20, RZ, 0x3c, !PT ;  /* 0x0000002015177812 */ /* 0x040fe200078e3cff */
[----:B------:R-:W-:Y:S01]  /*0db0*/  IMAD R18, R0, 0x4, R18 ;  /* 0x0000000400127824 */ /* 0x000fe200078e0212 */
[----:B------:R-:W-:Y:S01]  /*0dc0*/  LOP3.LUT R22, R21, 0x40, RZ, 0x3c, !PT ;  /* 0x0000004015167812 */ /* 0x000fe200078e3cff */
[----:B------:R-:W-:Y:S01]  /*0dd0*/  IMAD.HI.U32 R25, R25, 0x1af286bd, RZ ;  /* 0x1af286bd19197827 */ /* 0x000fe200078e00ff */
[----:B------:R-:W-:-:S02]  /*0de0*/  LOP3.LUT R21, R21, 0x60, RZ, 0x3c, !PT ;  /* 0x0000006015157812 */ /* 0x000fc400078e3cff */
[C---:B------:R-:W-:Y:S01]  /*0df0*/  LEA R19, R0.reuse, R19, 0x2 ;  /* 0x0000001300137211 */ /* 0x040fe200078e10ff */
[----:B------:R-:W-:Y:S01]  /*0e00*/  IMAD R17, R0, 0x4, R17 ;  /* 0x0000000400117824 */ /* 0x000fe200078e0211 */
[----:B------:R-:W-:Y:S01]  /*0e10*/  IADD3 R23, PT, PT, R23, R0, RZ ;  /* 0x0000000017177210 */ /* 0x000fe20007ffe0ff */
[--C-:B------:R-:W-:Y:S01]  /*0e20*/  IMAD.IADD R22, R22, 0x1, R0.reuse ;  /* 0x0000000116167824 */ /* 0x100fe200078e0200 */
[----:B------:R-:W-:Y:S01]  /*0e30*/  SHF.R.U32.HI R25, RZ, 0x1, R25 ;  /* 0x00000001ff197819 */ /* 0x000fe20000011619 */
[----:B------:R-:W-:-:S07]  /*0e40*/  IMAD.IADD R21, R21, 0x1, R0 ;  /* 0x0000000115157824 */ /* 0x000fce00078e0200 */
.L_x_27:
[----:B------:R-:W1:Y:S01]  /*0e50*/  S2R R0, SR_CgaCtaId ;  /* 0x0000000000007919 */ /* 0x000e620000008800 */
[----:B------:R-:W-:Y:S01]  /*0e60*/  MOV R2, 0x400 ;  /* 0x0000040000027802 */ /* 0x000fe20000000f00 */
[----:B------:R-:W-:-:S03]  /*0e70*/  UMOV UR4, URZ ;  /* 0x000000ff00047c82 */ /* 0x000fc60008000000 */
[----:B-1---5:R-:W-:-:S07]  /*0e80*/  LEA R0, R0, R2, 0x18 ;  /* 0x0000000200007211 */ /* 0x022fce00078ec0ff */
.L_x_26:
[----:B------:R-:W-:Y:S01]  /*0e90*/  LEA R2, R15, R0, 0x3 ;  /* 0x000000000f027211 */ /* 0x000fe200078e18ff */
[----:B------:R-:W-:Y:S01]  /*0ea0*/  ULOP3.LUT UP0, URZ, UR4, 0x3, URZ, 0xc0, !UPT ;  /* 0x0000000304ff7892 */ /* 0x000fe2000f80c0ff */
[----:B-----5:R-:W-:-:S04]  /*0eb0*/  SHF.L.U32 R4, R16, 0x1f, RZ ;  /* 0x0000001f10047819 */ /* 0x020fc800000006ff */
[----:B------:R-:W1:Y:S02]  /*0ec0*/  SYNCS.PHASECHK.TRANS64.TRYWAIT P0, [R2+URZ+0x34400], R4 ;  /* 0x03440004020075a7 */ /* 0x000e6400080011ff */
[----:B-1----:R-:W-:Y:S05]  /*0ed0*/  @!P0 BRA `(.L_x_24) ;  /* 0x0000005000688947 */ /* 0x002fea0003800000 */
.L_x_73:
[----:B------:R-:W-:Y:S05]  /*0ee0*/  BRA.U UP0, `(.L_x_25) ;  /* 0x0000000100bc7547 */ /* 0x000fea000b800000 */
[C-C-:B------:R-:W-:Y:S02]  /*0ef0*/  IMAD R11, R15.reuse, 0x200, R0.reuse ;  /* 0x000002000f0b7824 */ /* 0x140fe400078e0200 */
[----:B------:R-:W-:Y:S02]  /*0f00*/  IMAD R3, R15, 0x400, R0 ;  /* 0x000004000f037824 */ /* 0x000fe400078e0200 */
[--C-:B------:R-:W-:Y:S01]  /*0f10*/  IMAD R10, R24, 0x4, R11.reuse ;  /* 0x00000004180a7824 */ /* 0x100fe200078e020b */
[-C--:B------:R-:W-:Y:S01]  /*0f20*/  LEA R9, R23, R11.reuse, 0x2 ;  /* 0x0000000b17097211 */ /* 0x080fe200078e10ff */
[--C-:B------:R-:W-:Y:S01]  /*0f30*/  IMAD R7, R22, 0x4, R11.reuse ;  /* 0x0000000416077824 */ /* 0x100fe200078e020b */
[-C--:B-1----:R-:W-:Y:S01]  /*0f40*/  LEA R5, R21, R11.reuse, 0x2 ;  /* 0x0000000b15057211 */ /* 0x082fe200078e10ff */
[----:B------:R-:W-:Y:S01]  /*0f50*/  IMAD R4, R19, 0x4, R11 ;  /* 0x0000000413047824 */ /* 0x000fe200078e020b */
[-C--:B------:R-:W-:Y:S01]  /*0f60*/  LEA R8, R20, R11.reuse, 0x2 ;  /* 0x0000000b14087211 */ /* 0x080fe200078e10ff */
[----:B------:R-:W1:Y:S01]  /*0f70*/  LDS R10, [R10+0x32000] ;  /* 0x032000000a0a7984 */ /* 0x000e620000000800 */
[----:B------:R-:W-:Y:S01]  /*0f80*/  LEA R6, R18, R11, 0x2 ;  /* 0x0000000b12067211 */ /* 0x000fe200078e10ff */
[----:B------:R-:W-:Y:S01]  /*0f90*/  IMAD R12, R23, 0x4, R3 ;  /* 0x00000004170c7824 */ /* 0x000fe200078e0203 */
[----:B------:R-:W-:Y:S01]  /*0fa0*/  LEA R14, R24, R3, 0x2 ;  /* 0x00000003180e7211 */ /* 0x000fe200078e10ff */
[----:B------:R-:W2:Y:S04]  /*0fb0*/  LDS R9, [R9+0x32000] ;  /* 0x0320000009097984 */ /* 0x000ea80000000800 */
[----:B------:R-:W3:Y:S04]  /*0fc0*/  LDS R7, [R7+0x32000] ;  /* 0x0320000007077984 */ /* 0x000ee80000000800 */
[----:B------:R-:W4:Y:S01]  /*0fd0*/  LDS R5, [R5+0x32000] ;  /* 0x0320000005057984 */ /* 0x000f220000000800 */
[----:B------:R-:W-:-:S03]  /*0fe0*/  NOP ;  /* 0x0000000000007918 */ /* 0x000fc60000000000 */
[----:B-1----:R1:W-:Y:S04]  /*0ff0*/  STS [R8+0x32000], R10 ;  /* 0x0320000a08007388 */ /* 0x0023e80000000800 */
[----:B--2---:R2:W-:Y:S04]  /*1000*/  STS [R4+0x32000], R9 ;  /* 0x0320000904007388 */ /* 0x0045e80000000800 */
[----:B---3--:R3:W-:Y:S01]  /*1010*/  STS [R6+0x32000], R7 ;  /* 0x0320000706007388 */ /* 0x0087e20000000800 */
[----:B-1----:R-:W-:Y:S01]  /*1020*/  LEA R10, R22, R3, 0x2 ;  /* 0x00000003160a7211 */ /* 0x002fe200078e10ff */
[----:B------:R-:W-:-:S02]  /*1030*/  IMAD R8, R21, 0x4, R3 ;  /* 0x0000000415087824 */ /* 0x000fc400078e0203 */
[----:B--2---:R-:W-:Y:S01]  /*1040*/  IMAD R4, R17, 0x4, R11 ;  /* 0x0000000411047824 */ /* 0x004fe200078e020b */
[----:B---3--:R-:W-:-:S04]  /*1050*/  LEA R6, R20, R3, 0x2 ;  /* 0x0000000314067211 */ /* 0x008fc800078e10ff */
[----:B----4-:R1:W-:Y:S04]  /*1060*/  STS [R4+0x32000], R5 ;  /* 0x0320000504007388 */ /* 0x0103e80000000800 */
[----:B------:R-:W2:Y:S04]  /*1070*/  LDS R13, [R14+0x32c00] ;  /* 0x032c00000e0d7984 */ /* 0x000ea80000000800 */
[----:B------:R-:W3:Y:S04]  /*1080*/  LDS R11, [R12+0x32c00] ;  /* 0x032c00000c0b7984 */ /* 0x000ee80000000800 */
[----:B------:R-:W4:Y:S04]  /*1090*/  LDS R9, [R10+0x32c00] ;  /* 0x032c00000a097984 */ /* 0x000f280000000800 */
[----:B------:R-:W5:Y:S01]  /*10a0*/  LDS R7, [R8+0x32c00] ;  /* 0x032c000008077984 */ /* 0x000f620000000800 */
[----:B------:R-:W-:Y:S01]  /*10b0*/  NOP ;  /* 0x0000000000007918 */ /* 0x000fe20000000000 */
[----:B-1----:R-:W-:Y:S01]  /*10c0*/  IMAD R5, R19, 0x4, R3 ;  /* 0x0000000413057824 */ /* 0x002fe200078e0203 */
[----:B------:R-:W-:-:S02]  /*10d0*/  LEA R4, R18, R3, 0x2 ;  /* 0x0000000312047211 */ /* 0x000fc400078e10ff */
[----:B------:R-:W-:Y:S01]  /*10e0*/  LEA R3, R17, R3, 0x2 ;  /* 0x0000000311037211 */ /* 0x000fe200078e10ff */
[----:B--2---:R-:W-:Y:S04]  /*10f0*/  STS [R6+0x32c00], R13 ;  /* 0x032c000d06007388 */ /* 0x004fe80000000800 */
[----:B---3--:R-:W-:Y:S04]  /*1100*/  STS [R5+0x32c00], R11 ;  /* 0x032c000b05007388 */ /* 0x008fe80000000800 */
[----:B----4-:R-:W-:Y:S04]  /*1110*/  STS [R4+0x32c00], R9 ;  /* 0x032c000904007388 */ /* 0x010fe80000000800 */
[----:B-----5:R-:W-:Y:S04]  /*1120*/  STS [R3+0x32c00], R7 ;  /* 0x032c000703007388 */ /* 0x020fe80000000800 */
[----:B------:R-:W1:Y:S04]  /*1130*/  LDS R14, [R14+0x32e00] ;  /* 0x032e00000e0e7984 */ /* 0x000e680000000800 */
[----:B------:R-:W2:Y:S04]  /*1140*/  LDS R12, [R12+0x32e00] ;  /* 0x032e00000c0c7984 */ /* 0x000ea80000000800 */
[----:B------:R-:W3:Y:S04]  /*1150*/  LDS R10, [R10+0x32e00] ;  /* 0x032e00000a0a7984 */ /* 0x000ee80000000800 */
[----:B------:R-:W4:Y:S01]  /*1160*/  LDS R8, [R8+0x32e00] ;  /* 0x032e000008087984 */ /* 0x000f220000000800 */
[----:B------:R-:W-:-:S03]  /*1170*/  NOP ;  /* 0x0000000000007918 */ /* 0x000fc60000000000 */
[----:B-1----:R5:W-:Y:S04]  /*1180*/  STS [R6+0x32e00], R14 ;  /* 0x032e000e06007388 */ /* 0x002be80000000800 */
[----:B--2---:R5:W-:Y:S04]  /*1190*/  STS [R5+0x32e00], R12 ;  /* 0x032e000c05007388 */ /* 0x004be80000000800 */
[----:B---3--:R5:W-:Y:S04]  /*11a0*/  STS [R4+0x32e00], R10 ;  /* 0x032e000a04007388 */ /* 0x008be80000000800 */
[----:B----4-:R5:W-:Y:S01]  /*11b0*/  STS [R3+0x32e00], R8 ;  /* 0x032e000803007388 */ /* 0x010be20000000800 */
[----:B------:R1:W-:Y:S06]  /*11c0*/  MEMBAR.ALL.CTA ;  /* 0x0000000000007992 */ /* 0x0003ec0000008000 */
[----:B-1----:R-:W2:Y:S02]  /*11d0*/  FENCE.VIEW.ASYNC.S ;  /* 0x00000000000073c6 */ /* 0x002ea40000000000 */
.L_x_25:
[C---:B------:R-:W-:Y:S01]  /*11e0*/  ISETP.NE.AND P0, PT, R15.reuse, 0x5, PT ;  /* 0x000000050f00780c */ /* 0x040fe20003f05270 */
[----:B------:R-:W-:Y:S01]  /*11f0*/  VIADD R15, R15, 0x1 ;  /* 0x000000010f0f7836 */ /* 0x000fe20000000000 */
[----:B------:R-:W-:Y:S01]  /*1200*/  UIADD3 UR4, UPT, UPT, UR4, 0x1, URZ ;  /* 0x0000000104047890 */ /* 0x000fe2000fffe0ff */
[----:B-1----:R-:W-:-:S03]  /*1210*/  VIADD R2, R2, 0x34460 ;  /* 0x0003446002027836 */ /* 0x002fc60000000000 */
[----:B------:R-:W-:Y:S01]  /*1220*/  SEL R15, R15, RZ, P0 ;  /* 0x000000ff0f0f7207 */ /* 0x000fe20000000000 */
[----:B------:R-:W-:Y:S01]  /*1230*/  UISETP.NE.AND UP0, UPT, UR4, 0x10, UPT ;  /* 0x000000100400788c */ /* 0x000fe2000bf05270 */
[----:B------:R-:W-:Y:S02]  /*1240*/  PRMT R2, RZ, 0x654, R2 ;  /* 0x00000654ff027816 */ /* 0x000fe40000000002 */
[----:B------:R-:W-:Y:S02]  /*1250*/  ISETP.NE.AND P0, PT, R15, RZ, PT ;  /* 0x000000ff0f00720c */ /* 0x000fe40003f05270 */
[----:B--2---:R1:W-:Y:S02]  /*1260*/  SYNCS.ARRIVE.TRANS64.RED.A1T0 RZ, [R2+URZ], RZ ;  /* 0x000000ff02ff79a7 */ /* 0x0043e400081004ff */
[----:B-1----:R-:W-:-:S04]  /*1270*/  SEL R2, RZ, 0x1, P0 ;  /* 0x00000001ff027807 */ /* 0x002fc80000000000 */
[----:B------:R-:W-:Y:S01]  /*1280*/  LOP3.LUT R16, R16, R2, RZ, 0x3c, !PT ;  /* 0x0000000210107212 */ /* 0x000fe200078e3cff */
[----:B------:R-:W-:Y:S06]  /*1290*/  BRA.U UP0, `(.L_x_26) ;  /* 0xfffffff900fc7547 */ /* 0x000fec000b83ffff */
[----:B------:R-:W-:-:S13]  /*12a0*/  ISETP.NE.AND P0, PT, R25, UR5, PT ;  /* 0x0000000519007c0c */ /* 0x000fda000bf05270 */
[----:B------:R-:W-:Y:S05]  /*12b0*/  @!P0 EXIT ;  /* 0x000000000000894d */ /* 0x000fea0003800000 */
[----:B------:R-:W-:Y:S01]  /*12c0*/  UIADD3 UR5, UPT, UPT, UR5, 0x1, URZ ;  /* 0x0000000105057890 */ /* 0x000fe2000fffe0ff */
[----:B------:R-:W-:Y:S05]  /*12d0*/  BRA `(.L_x_27) ;  /* 0xfffffff800dc7947 */ /* 0x000fea000383ffff */
.L_x_22:
[----:B-1----:R-:W-:-:S09]  /*12e0*/  UISETP.NE.AND UP0, UPT, UR5, URZ, UPT ;  /* 0x000000ff0500728c */ /* 0x002fd2000bf05270 */
[----:B------:R-:W-:Y:S05]  /*12f0*/  BRA.U UP0, `(.L_x_23) ;  /* 0x0000003500107547 */ /* 0x000fea000b800000 */
[----:B------:R-:W1:Y:S01]  /*1300*/  S2UR UR4, SR_CTAID.X ;  /* 0x00000000000479c3 */ /* 0x000e620000002500 */
[----:B------:R-:W-:Y:S01]  /*1310*/  UMOV UR9, 0x400 ;  /* 0x0000040000097882 */ /* 0x000fe20000000000 */
[----:B------:R-:W-:Y:S01]  /*1320*/  ISETP.GE.U32.AND P1, PT, R0, 0x6, PT ;  /* 0x000000060000780c */ /* 0x000fe20003f26070 */
[----:B------:R-:W-:-:S04]  /*1330*/  ULEA UR9, UR5, UR9, 0x18 ;  /* 0x0000000905097291 */ /* 0x000fc8000f8ec0ff */
[----:B------:R-:W-:Y:S02]  /*1340*/  UIADD3 UR5, UPT, UPT, UR9, 0x20000, URZ ;  /* 0x0002000009057890 */ /* 0x000fe4000fffe0ff */
[----:B------:R-:W-:Y:S02]  /*1350*/  UIADD3 UR6, UPT, UPT, UR9, 0x8000, URZ ;  /* 0x0000800009067890 */ /* 0x000fe4000fffe0ff */
[----:B------:R-:W-:Y:S02]  /*1360*/  USHF.R.U32.HI UR5, URZ, 0x4, UR5 ;  /* 0x00000004ff057899 */ /* 0x000fe40008011605 */
[----:B------:R-:W-:Y:S02]  /*1370*/  USHF.R.U32.HI UR6, URZ, 0x4, UR6 ;  /* 0x00000004ff067899 */ /* 0x000fe40008011606 */
[----:B------:R-:W-:Y:S02]  /*1380*/  ULOP3.LUT UR5, UR5, 0x3fc0, URZ, 0xc0, !UPT ;  /* 0x00003fc005057892 */ /* 0x000fe4000f8ec0ff */
[----:B------:R-:W-:-:S04]  /*1390*/  ULOP3.LUT UR6, UR6, 0x3fc0, URZ, 0xc0, !UPT ;  /* 0x00003fc006067892 */ /* 0x000fc8000f8ec0ff */
[----:B------:R-:W-:Y:S02]  /*13a0*/  IMAD.U32 R2, RZ, RZ, UR5 ;  /* 0x00000005ff027e24 */ /* 0x000fe4000f8e00ff */
[----:B------:R-:W-:Y:S02]  /*13b0*/  LEA R3, R0, UR6, 0xa ;  /* 0x0000000600037c11 */ /* 0x000fe4000f8e50ff */
[----:B-1----:R-:W-:Y:S01]  /*13c0*/  ISETP.LE.U32.AND P0, PT, R24, UR4, PT ;  /* 0x0000000418007c0c */ /* 0x002fe2000bf03070 */
[----:B------:R-:W-:Y:S01]  /*13d0*/  IMAD R2, R0, 0x300, R2 ;  /* 0x0000030000027824 */ /* 0x000fe200078e0202 */
[----:B------:R-:W-:Y:S01]  /*13e0*/  SEL R3, R3, RZ, !P1 ;  /* 0x000000ff03037207 */ /* 0x000fe20004800000 */
[----:B------:R-:W-:-:S03]  /*13f0*/  IMAD.MOV.U32 R0, RZ, RZ, -0x1 ;  /* 0xffffffffff007424 */ /* 0x000fc600078e00ff */
[----:B------:R-:W-:-:S07]  /*1400*/  SEL R2, R2, RZ, !P1 ;  /* 0x000000ff02027207 */ /* 0x000fce0004800000 */
[----:B------:R-:W-:Y:S05]  /*1410*/  @P0 BRA `(.L_x_28) ;  /* 0x0000000800740947 */ /* 0x000fea0003800000 */
[----:B------:R-:W-:Y:S01]  /*1420*/  LOP3.LUT R0, RZ, UR4, RZ, 0x33, !PT ;  /* 0x00000004ff007c12 */ /* 0x000fe2000f8e33ff */
[----:B------:R-:W-:Y:S01]  /*1430*/  IMAD.MOV.U32 R6, RZ, RZ, RZ ;  /* 0x000000ffff067224 */ /* 0x000fe200078e00ff */
[----:B------:R-:W-:Y:S01]  /*1440*/  UMOV UR19, URZ ;  /* 0x000000ff00137c82 */ /* 0x000fe20008000000 */
[----:B------:R-:W-:Y:S01]  /*1450*/  UMOV UR11, URZ ;  /* 0x000000ff000b7c82 */ /* 0x000fe20008000000 */
[----:B------:R-:W-:Y:S01]  /*1460*/  UMOV UR6, 0x180 ;  /* 0x0000018000067882 */ /* 0x000fe20000000000 */
[----:B------:R-:W-:Y:S01]  /*1470*/  IMAD.IADD R0, R24, 0x1, R0 ;  /* 0x0000000118007824 */ /* 0x000fe200078e0200 */
[----:B------:R-:W-:Y:S01]  /*1480*/  UMOV UR7, 0x184 ;  /* 0x0000018400077882 */ /* 0x000fe20000000000 */
[----:B------:R-:W-:Y:S01]  /*1490*/  UMOV UR4, 0x180 ;  /* 0x0000018000047882 */ /* 0x000fe20000000000 */
[----:B------:R-:W-:Y:S02]  /*14a0*/  UMOV UR5, 0x184 ;  /* 0x0000018400057882 */ /* 0x000fe40000000000 */
[----:B------:R-:W-:-:S05]  /*14b0*/  SHF.R.U32.HI R0, RZ, 0x3, R0 ;  /* 0x00000003ff007819 */ /* 0x000fca0000011600 */
[----:B------:R-:W-:-:S05]  /*14c0*/  IMAD.HI.U32 R0, R0, 0x1af286bd, RZ ;  /* 0x1af286bd00007827 */ /* 0x000fca00078e00ff */
[----:B------:R-:W-:-:S07]  /*14d0*/  SHF.R.U32.HI R0, RZ, 0x1, R0 ;  /* 0x00000001ff007819 */ /* 0x000fce0000011600 */
.L_x_35:
[----:B-1----:R-:W-:Y:S01]  /*14e0*/  USHF.R.U32.HI UR10, URZ, 0x1, UR19 ;  /* 0x00000001ff0a7899 */ /* 0x002fe20008011613 */
[----:B------:R-:W-:Y:S01]  /*14f0*/  IMAD.MOV.U32 R9, RZ, RZ, 0x1 ;  /* 0x00000001ff097424 */ /* 0x000fe200078e00ff */
[----:B--2---:R-:W-:Y:S02]  /*1500*/  USHF.L.U32 UR8, UR19, 0x3, URZ ;  /* 0x0000000313087899 */ /* 0x004fe400080006ff */
[----:B------:R-:W-:Y:S02]  /*1510*/  ULOP3.LUT UR10, UR10, 0x1, URZ, 0xc, !UPT ;  /* 0x000000010a0a7892 */ /* 0x000fe4000f8e0cff */
[----:B------:R-:W-:Y:S02]  /*1520*/  ULOP3.LUT UR8, UR8, 0x8, URZ, 0xc0, !UPT ;  /* 0x0000000808087892 */ /* 0x000fe4000f8ec0ff */
[----:B------:R-:W-:Y:S02]  /*1530*/  USHF.L.U32 UR10, UR10, 0x1f, URZ ;  /* 0x0000001f0a0a7899 */ /* 0x000fe400080006ff */
[----:B------:R-:W-:-:S02]  /*1540*/  ULOP3.LUT UR13, UR19, 0x1, URZ, 0xc0, !UPT ;  /* 0x00000001130d7892 */ /* 0x000fc4000f8ec0ff */
[----:B------:R-:W-:Y:S01]  /*1550*/  IMAD.U32 R4, RZ, RZ, UR8 ;  /* 0x00000008ff047e24 */ /* 0x000fe2000f8e00ff */
[----:B------:R-:W-:Y:S01]  /*1560*/  UIADD3 UR8, UPT, UPT, UR9, UR8, URZ ;  /* 0x0000000809087290 */ /* 0x000fe2000fffe0ff */
[----:B------:R-:W-:Y:S01]  /*1570*/  MOV R5, UR10 ;  /* 0x0000000a00057c02 */ /* 0x000fe20008000f00 */
[----:B------:R-:W-:Y:S01]  /*1580*/  UMOV UR12, UR19 ;  /* 0x00000013000c7c82 */ /* 0x000fe20008000000 */
[----:B------:R-:W-:Y:S01]  /*1590*/  UIADD3 UR19, UPT, UPT, UR19, 0x1, URZ ;  /* 0x0000000113137890 */ /* 0x000fe2000fffe0ff */
[----:B------:R-:W-:Y:S01]  /*15a0*/  ISETP.NE.AND P0, PT, R0, UR12, PT ;  /* 0x0000000c00007c0c */ /* 0x000fe2000bf05270 */
[----:B------:R-:W1:Y:S01]  /*15b0*/  SYNCS.PHASECHK.TRANS64.TRYWAIT P1, [R4+UR9+0x344a0], R5 ;  /* 0x0344a005040075a7 */ /* 0x000e620008021109 */
[----:B------:R-:W-:Y:S02]  /*15c0*/  UIMAD UR13, UR13, 0xc0, URZ ;  /* 0x000000c00d0d78a4 */ /* 0x000fe4000f8e02ff */
[----:B------:R-:W-:Y:S01]  /*15d0*/  UIADD3 UR12, UPT, UPT, UR8, 0x34490, URZ ;  /* 0x00034490080c7890 */ /* 0x000fe2000fffe0ff */
[----:B-1----:R-:W-:Y:S11]  /*15e0*/  @!P1 BRA `(.L_x_29) ;  /* 0x0000004800bc9947 */ /* 0x002ff60003800000 */
.L_x_75:
[----:B------:R-:W-:Y:S01]  /*15f0*/  NOP ;  /* 0x0000000000007918 */ /* 0x000fe20000000000 */
[----:B------:R-:W-:Y:S01]  /*1600*/  UMOV UR18, 0xe ;  /* 0x0000000e00127882 */ /* 0x000fe20000000000 */
[----:B------:R-:W-:-:S05]  /*1610*/  UMOV UR17, 0xfffffff0 ;  /* 0xfffffff000117882 */ /* 0x000fca0000000000 */
.L_x_34:
[----:B-1----:R-:W-:Y:S01]  /*1620*/  ULEA UR14, UR11, UR9, 0x3 ;  /* 0x000000090b0e7291 */ /* 0x002fe2000f8e18ff */
[----:B-1----:R-:W-:Y:S01]  /*1630*/  SHF.L.U32 R11, R6, 0x1f, RZ ;  /* 0x0000001f060b7819 */ /* 0x002fe200000006ff */
[----:B------:R-:W-:Y:S01]  /*1640*/  UIADD3 UR15, UPT, UPT, UR17, 0x10, URZ ;  /* 0x00000010110f7890 */ /* 0x000fe2000fffe0ff */
[----:B------:R-:W-:Y:S03]  /*1650*/  MOV R4, UR11 ;  /* 0x0000000b00047c02 */ /* 0x000fe60008000f00 */
[----:B------:R-:W-:Y:S03]  /*1660*/  ULOP3.LUT UP0, UR15, UR15, 0x2, URZ, 0xc0, !UPT ;  /* 0x000000020f0f7892 */ /* 0x000fe6000f80c0ff */
[----:B------:R-:W1:Y:S02]  /*1670*/  SYNCS.PHASECHK.TRANS64.TRYWAIT P1, [UR14+0x34460], R11 ;  /* 0x0344600bff0075a7 */ /* 0x000e64000802110e */
[----:B-12---:R-:W-:Y:S07]  /*1680*/  @!P1 BRA `(.L_x_30) ;  /* 0x0000004800b49947 */ /* 0x006fee0003800000 */
.L_x_77:
[----:B------:R-:W-:Y:S01]  /*1690*/  NOP ;  /* 0x0000000000007918 */ /* 0x000fe20000000000 */
[----:B------:R-:W-:Y:S05]  /*16a0*/  BRA.U UP0, `(.L_x_31) ;  /* 0x0000000100487547 */ /* 0x000fea000b800000 */
[----:B------:R-:W-:Y:S02]  /*16b0*/  ULEA UR16, UR11, UR9, 0x9 ;  /* 0x000000090b107291 */ /* 0x000fe4000f8e48ff */
[----:B------:R-:W-:Y:S02]  /*16c0*/  ULEA UR8, UR11, UR9, 0xa ;  /* 0x000000090b087291 */ /* 0x000fe4000f8e50ff */
[----:B------:R-:W-:Y:S02]  /*16d0*/  UIADD3 UR16, UPT, UPT, UR16, 0x32000, URZ ;  /* 0x0003200010107890 */ /* 0x000fe4000fffe0ff */
[----:B------:R-:W-:Y:S02]  /*16e0*/  UIADD3 UR10, UPT, UPT, UR8, 0x32c00, URZ ;  /* 0x00032c00080a7890 */ /* 0x000fe4000fffe0ff */
[----:B------:R-:W-:Y:S02]  /*16f0*/  UIADD3 UR8, UPT, UPT, UR8, 0x32e00, URZ ;  /* 0x00032e0008087890 */ /* 0x000fe4000fffe0ff */
[----:B------:R-:W-:Y:S02]  /*1700*/  USHF.R.U32.HI UR16, URZ, 0x4, UR16 ;  /* 0x00000004ff107899 */ /* 0x000fe40008011610 */
[----:B------:R-:W-:Y:S02]  /*1710*/  USHF.R.U32.HI UR10, URZ, 0x4, UR10 ;  /* 0x00000004ff0a7899 */ /* 0x000fe4000801160a */
[----:B------:R-:W-:Y:S02]  /*1720*/  USHF.R.U32.HI UR8, URZ, 0x4, UR8 ;  /* 0x00000004ff087899 */ /* 0x000fe40008011608 */
[----:B------:R-:W-:Y:S02]  /*1730*/  ULOP3.LUT UR20, UR16, 0x3fe0, URZ, 0xc0, !UPT ;  /* 0x00003fe010147892 */ /* 0x000fe4000f8ec0ff */
[----:B------:R-:W-:Y:S02]  /*1740*/  ULOP3.LUT UR22, UR10, 0x3fc0, URZ, 0xc0, !UPT ;  /* 0x00003fc00a167892 */ /* 0x000fe4000f8ec0ff */
[----:B------:R-:W-:Y:S01]  /*1750*/  ULOP3.LUT UR24, UR8, 0x3fe0, URZ, 0xc0, !UPT ;  /* 0x00003fe008187892 */ /* 0x000fe2000f8ec0ff */
[----:B------:R-:W-:Y:S01]  /*1760*/  UMOV UR21, 0x4008 ;  /* 0x0000400800157882 */ /* 0x000fe20000000000 */
[----:B------:R-:W-:Y:S01]  /*1770*/  UMOV UR23, 0x4008 ;  /* 0x0000400800177882 */ /* 0x000fe20000000000 */
[----:B------:R-:W-:Y:S02]  /*1780*/  UMOV UR25, 0x4008 ;  /* 0x0000400800197882 */ /* 0x000fe40000000000 */
[----:B------:R2:W-:Y:S02]  /*1790*/  UTCCP.T.S.2CTA.4x32dp128bit tmem[0x180], gdesc[UR20] ;  /* 0x00018014ff0079e7 */ /* 0x0005e40009300000 */
[----:B------:R2:W-:Y:S02]  /*17a0*/  UTCCP.T.S.2CTA.4x32dp128bit tmem[0x184], gdesc[UR22] ;  /* 0x00018416ff0079e7 */ /* 0x0005e40009300000 */
[----:B------:R2:W-:Y:S01]  /*17b0*/  UTCCP.T.S.2CTA.4x32dp128bit tmem[0x188], gdesc[UR24] ;  /* 0x00018818ff0079e7 */ /* 0x0005e20009300000 */
[----:B------:R-:W-:Y:S02]  /*17c0*/  NOP ;  /* 0x0000000000007918 */ /* 0x000fe40000000000 */
.L_x_31:
[----:B------:R-:W-:Y:S01]  /*17d0*/  UISETP.NE.AND UP0, UPT, UR11, 0x5, UPT ;  /* 0x000000050b00788c */ /* 0x000fe2000bf05270 */
[----:B-1----:R-:W-:Y:S01]  /*17e0*/  SHFL.IDX PT, R5, R3, R4, 0x1f ;  /* 0x00001f0403057589 */ /* 0x002fe200000e0000 */
[----:B------:R-:W-:Y:S01]  /*17f0*/  UIADD3 UR11, UPT, UPT, UR11, 0x1, URZ ;  /* 0x000000010b0b7890 */ /* 0x000fe2000fffe0ff */
[----:B------:R-:W-:Y:S03]  /*1800*/  NOP ;  /* 0x0000000000007918 */ /* 0x000fe60000000000 */
[----:B------:R-:W-:Y:S03]  /*1810*/  USEL UR11, UR11, URZ, UP0 ;  /* 0x000000ff0b0b7287 */ /* 0x000fe60008000000 */
[----:B------:R-:W1:Y:S01]  /*1820*/  SHFL.IDX PT, R4, R2, R4, 0x1f ;  /* 0x00001f0402047589 */ /* 0x000e6200000e0000 */
[----:B------:R-:W-:Y:S02]  /*1830*/  USHF.L.U32 UR16, UR15, 0x4, URZ ;  /* 0x000000040f107899 */ /* 0x000fe400080006ff */
[----:B------:R-:W-:Y:S02]  /*1840*/  ULEA UR10, UR11, UR9, 0x3 ;  /* 0x000000090b0a7291 */ /* 0x000fe4000f8e18ff */
[----:B------:R-:W-:Y:S01]  /*1850*/  ULEA UR15, UR15, 0x10b0, 0xd ;  /* 0x000010b00f0f7891 */ /* 0x000fe2000f8e68ff */
[----:B------:R-:W-:Y:S01]  /*1860*/  ISETP.NE.AND P1, PT, RZ, UR11, PT ;  /* 0x0000000bff007c0c */ /* 0x000fe2000bf25270 */
[----:B------:R-:W-:Y:S02]  /*1870*/  UISETP.NE.AND UP0, UPT, UR17, -0x10, UPT ;  /* 0xfffffff01100788c */ /* 0x000fe4000bf05270 */
[----:B------:R-:W-:Y:S02]  /*1880*/  UPRMT UR29, UR16, 0x5410, UR15 ;  /* 0x00005410101d7896 */ /* 0x000fe4000800000f */
[----:B------:R-:W-:Y:S01]  /*1890*/  UIADD3 UR14, UPT, UPT, UR14, 0x34430, URZ ;  /* 0x000344300e0e7890 */ /* 0x000fe2000fffe0ff */
[----:B------:R-:W-:Y:S01]  /*18a0*/  UMOV UR28, URZ ;  /* 0x000000ff001c7c82 */ /* 0x000fe20008000000 */
[----:B--2---:R-:W-:Y:S01]  /*18b0*/  UMOV UR23, 0x40004040 ;  /* 0x4000404000177882 */ /* 0x004fe20000000000 */
[----:B------:R-:W-:Y:S01]  /*18c0*/  UMOV UR21, 0x40004040 ;  /* 0x4000404000157882 */ /* 0x000fe20000000000 */
[----:B------:R-:W-:Y:S01]  /*18d0*/  UMOV UR27, 0x40004040 ;  /* 0x40004040001b7882 */ /* 0x000fe20000000000 */
[----:B------:R-:W-:Y:S01]  /*18e0*/  UMOV UR25, 0x40004040 ;  /* 0x4000404000197882 */ /* 0x000fe20000000000 */
[----:B------:R-:W-:Y:S01]  /*18f0*/  UMOV UR33, 0x40004040 ;  /* 0x4000404000217882 */ /* 0x000fe20000000000 */
[----:B------:R-:W-:Y:S01]  /*1900*/  UMOV UR31, 0x40004040 ;  /* 0x40004040001f7882 */ /* 0x000fe20000000000 */
[----:B------:R-:W-:Y:S01]  /*1910*/  UMOV UR37, 0x40004040 ;  /* 0x4000404000257882 */ /* 0x000fe20000000000 */
[----:B------:R-:W-:Y:S01]  /*1920*/  UMOV UR35, 0x40004040 ;  /* 0x4000404000237882 */ /* 0x000fe20000000000 */
[----:B------:R-:W-:Y:S01]  /*1930*/  UMOV UR8, 0x3 ;  /* 0x0000000300087882 */ /* 0x000fe20000000000 */
[----:B-1----:R-:W-:Y:S02]  /*1940*/  R2UR UR20, R4 ;  /* 0x00000000041472ca */ /* 0x002fe400000e0000 */
[----:B------:R-:W-:Y:S02]  /*1950*/  R2UR UR22, R5 ;  /* 0x00000000051672ca */ /* 0x000fe400000e0000 */
[----:B------:R-:W-:Y:S04]  /*1960*/  SEL R4, RZ, 0x1, P1 ;  /* 0x00000001ff047807 */ /* 0x000fe80000800000 */
[----:B------:R-:W-:Y:S01]  /*1970*/  LOP3.LUT R6, R6, R4, RZ, 0x3c, !PT ;  /* 0x0000000406067212 */ /* 0x000fe200078e3cff */
[----:B------:R-:W-:Y:S04]  /*1980*/  IMAD.U32 R4, RZ, RZ, UR11 ;  /* 0x0000000bff047e24 */ /* 0x000fe8000f8e00ff */
[----:B------:R-:W-:Y:S01]  /*1990*/  UIADD3 UR24, UPT, UPT, UR20, 0x2, URZ ;  /* 0x0000000214187890 */ /* 0x000fe2000fffe0ff */
[----:B------:R-:W-:Y:S01]  /*19a0*/  IMAD.U32 R11, R6, -0x80000000, RZ ;  /* 0x80000000060b7824 */ /* 0x000fe200078e00ff */
[----:B------:R-:W-:Y:S01]  /*19b0*/  UIADD3 UR26, UPT, UPT, UR22, 0x2, URZ ;  /* 0x00000002161a7890 */ /* 0x000fe2000fffe0ff */
[----:B------:R1:W-:Y:S01]  /*19c0*/  UTCQMMA.2CTA gdesc[UR22], gdesc[UR20], tmem[UR13], tmem[UR28], idesc[UR29], tmem[UR6], UP0 ;  /* 0x00061c1416007dea */ /* 0x0003e2000820030d */
[----:B------:R-:W-:Y:S02]  /*19d0*/  UIADD3 UR32, UPT, UPT, UR22, 0x4, URZ ;  /* 0x0000000416207890 */ /* 0x000fe4000fffe0ff */
[----:B------:R-:W-:Y:S02]  /*19e0*/  UIADD3 UR30, UPT, UPT, UR20, 0x4, URZ ;  /* 0x00000004141e7890 */ /* 0x000fe4000fffe0ff */
[----:B------:R-:W-:Y:S02]  /*19f0*/  UIADD3 UR36, UPT, UPT, UR22, 0x6, URZ ;  /* 0x0000000616247890 */ /* 0x000fe4000fffe0ff */
[----:B------:R-:W-:Y:S01]  /*1a00*/  UIADD3 UR34, UPT, UPT, UR20, 0x6, URZ ;  /* 0x0000000614227890 */ /* 0x000fe2000fffe0ff */
[----:B------:R1:W-:Y:S04]  /*1a10*/  UTCQMMA.2CTA gdesc[UR26], gdesc[UR24], tmem[UR13], tmem[UR28], idesc[UR29], tmem[UR6], UPT ;  /* 0x00061c181a007dea */ /* 0x0003e8000ba0030d */
[----:B------:R1:W-:Y:S04]  /*1a20*/  UTCQMMA.2CTA gdesc[UR32], gdesc[UR30], tmem[UR13], tmem[UR28], idesc[UR29], tmem[UR6], UPT ;  /* 0x00061c1e20007dea */ /* 0x0003e8000ba0030d */
[----:B------:R1:W-:Y:S01]  /*1a30*/  UTCQMMA.2CTA gdesc[UR36], gdesc[UR34], tmem[UR13], tmem[UR28], idesc[UR29], tmem[UR6], UPT ;  /* 0x00061c2224007dea */ /* 0x0003e2000ba0030d */
[----:B------:R1:W-:Y:S01]  /*1a40*/  UTCBAR.2CTA.MULTICAST [UR14], URZ, UR8 ;  /* 0x000000ff0e0073e9 */ /* 0x0003e20008200808 */
[----:B------:R-:W2:Y:S02]  /*1a50*/  SYNCS.PHASECHK.TRANS64.TRYWAIT P1, [UR10+0x34460], R11 ;  /* 0x0344600bff0075a7 */ /* 0x000ea4000802110a */
[----:B-12---:R-:W-:Y:S05]  /*1a60*/  @!P1 BRA `(.L_x_32) ;  /* 0x0000004400d89947 */ /* 0x006fea0003800000 */
.L_x_79:
[----:B------:R-:W-:Y:S01]  /*1a70*/  ELECT P1, URZ, PT ;  /* 0x0000000000ff782f */ /* 0x000fe20003820000 */
[----:B-1----:R-:W-:Y:S01]  /*1a80*/  SHFL.IDX PT, R5, R3, R4, 0x1f ;  /* 0x00001f0403057589 */ /* 0x002fe200000e0000 */
[----:B------:R-:W-:Y:S02]  /*1a90*/  UIADD3 UR10, UPT, UPT, UR10, 0x34430, URZ ;  /* 0x000344300a0a7890 */ /* 0x000fe4000fffe0ff */
[----:B------:R-:W-:Y:S05]  /*1aa0*/  UISETP.NE.AND UP0, UPT, UR17, -0x2, UPT ;  /* 0xfffffffe1100788c */ /* 0x000fea000bf05270 */
[----:B------:R-:W1:Y:S01]  /*1ab0*/  SHFL.IDX PT, R4, R2, R4, 0x1f ;  /* 0x00001f0402047589 */ /* 0x000e6200000e0000 */
[----:B------:R-:W-:Y:S01]  /*1ac0*/  NOP ;  /* 0x0000000000007918 */ /* 0x000fe20000000000 */
[----:B------:R-:W-:Y:S02]  /*1ad0*/  NOP ;  /* 0x0000000000007918 */ /* 0x000fe40000000000 */
[C---:B------:R-:W-:Y:S01]  /*1ae0*/  @P1 IMAD.SHL.U32 R7, R9.reuse, 0x2000, RZ ;  /* 0x0000200009071824 */ /* 0x040fe200078e00ff */
[----:B------:R-:W-:Y:S01]  /*1af0*/  UMOV UR21, 0x40004040 ;  /* 0x4000404000157882 */ /* 0x000fe20000000000 */
[----:B------:R-:W-:Y:S01]  /*1b00*/  @P1 IMAD.SHL.U32 R8, R9, 0x10, RZ ;  /* 0x0000001009081824 */ /* 0x000fe200078e00ff */
[----:B------:R-:W-:Y:S01]  /*1b10*/  UMOV UR27, 0x40004040 ;  /* 0x40004040001b7882 */ /* 0x000fe20000000000 */
[----:B------:R-:W-:Y:S01]  /*1b20*/  UMOV UR25, 0x40004040 ;  /* 0x4000404000197882 */ /* 0x000fe20000000000 */
[----:B------:R-:W-:Y:S01]  /*1b30*/  @P1 LOP3.LUT R7, R7, 0x6000, RZ, 0xc0, !PT ;  /* 0x0000600007071812 */ /* 0x000fe200078ec0ff */
[----:B------:R-:W-:Y:S01]  /*1b40*/  UMOV UR31, 0x40004040 ;  /* 0x40004040001f7882 */ /* 0x000fe20000000000 */
[----:B------:R-:W-:Y:S01]  /*1b50*/  @P1 LOP3.LUT R8, R8, 0x30, RZ, 0xc0, !PT ;  /* 0x0000003008081812 */ /* 0x000fe200078ec0ff */
[----:B------:R-:W-:Y:S01]  /*1b60*/  UMOV UR29, 0x40004040 ;  /* 0x40004040001d7882 */ /* 0x000fe20000000000 */
[----:B------:R-:W-:Y:S01]  /*1b70*/  @P1 LOP3.LUT R7, R7, 0x10b0, RZ, 0xfc, !PT ;  /* 0x000010b007071812 */ /* 0x000fe200078efcff */
[----:B------:R-:W-:Y:S01]  /*1b80*/  UMOV UR35, 0x40004040 ;  /* 0x4000404000237882 */ /* 0x000fe20000000000 */
[----:B------:R-:W-:Y:S01]  /*1b90*/  UMOV UR33, 0x40004040 ;  /* 0x4000404000217882 */ /* 0x000fe20000000000 */
[----:B------:R-:W-:Y:S01]  /*1ba0*/  UMOV UR8, 0x3 ;  /* 0x0000000300087882 */ /* 0x000fe20000000000 */
[----:B------:R-:W-:Y:S02]  /*1bb0*/  @P1 PRMT R7, R8, 0x5410, R7 ;  /* 0x0000541008071816 */ /* 0x000fe40000000007 */
[----:B-1----:R-:W-:Y:S01]  /*1bc0*/  R2UR UR14, R4 ;  /* 0x00000000040e72ca */ /* 0x002fe200000e0000 */
[----:B------:R-:W-:Y:S01]  /*1bd0*/  @P1 IMAD.MOV.U32 R4, RZ, RZ, RZ ;  /* 0x000000ffff041224 */ /* 0x000fe200078e00ff */
[----:B------:R-:W-:Y:S02]  /*1be0*/  @P1 R2UR UR15, R7 ;  /* 0x00000000070f12ca */ /* 0x000fe400000e0000 */
[----:B------:R-:W-:Y:S02]  /*1bf0*/  R2UR UR20, R5 ;  /* 0x00000000051472ca */ /* 0x000fe400000e0000 */
[----:B------:R-:W-:Y:S07]  /*1c00*/  @P1 R2UR UR22, R4 ;  /* 0x00000000041612ca */ /* 0x000fee00000e0000 */
[----:B------:R-:W-:Y:S02]  /*1c10*/  UIADD3 UR24, UPT, UPT, UR14, 0x2, URZ ;  /* 0x000000020e187890 */ /* 0x000fe4000fffe0ff */
[----:B------:R-:W-:Y:S01]  /*1c20*/  UIADD3 UR28, UPT, UPT, UR14, 0x4, URZ ;  /* 0x000000040e1c7890 */ /* 0x000fe2000fffe0ff */
[----:B------:R-:W-:Y:S01]  /*1c30*/  IMAD.U32 R5, RZ, RZ, UR15 ;  /* 0x0000000fff057e24 */ /* 0x000fe2000f8e00ff */
[----:B------:R-:W-:Y:S02]  /*1c40*/  UIADD3 UR26, UPT, UPT, UR20, 0x2, URZ ;  /* 0x00000002141a7890 */ /* 0x000fe4000fffe0ff */
[----:B------:R-:W-:Y:S02]  /*1c50*/  UIADD3 UR30, UPT, UPT, UR20, 0x4, URZ ;  /* 0x00000004141e7890 */ /* 0x000fe4000fffe0ff */
[----:B------:R-:W-:Y:S01]  /*1c60*/  UIADD3 UR34, UPT, UPT, UR20, 0x6, URZ ;  /* 0x0000000614227890 */ /* 0x000fe2000fffe0ff */
[----:B------:R-:W-:Y:S01]  /*1c70*/  @P1 R2UR UR23, R5 ;  /* 0x00000000051712ca */ /* 0x000fe200000e0000 */
[----:B------:R-:W-:Y:S01]  /*1c80*/  UIADD3 UR32, UPT, UPT, UR14, 0x6, URZ ;  /* 0x000000060e207890 */ /* 0x000fe2000fffe0ff */
[----:B------:R-:W-:Y:S11]  /*1c90*/  UMOV UR15, 0x40004040 ;  /* 0x40004040000f7882 */ /* 0x000ff60000000000 */
[----:B------:R1:W-:Y:S01]  /*1ca0*/  UTCQMMA.2CTA gdesc[UR20], gdesc[UR14], tmem[UR13], tmem[UR22], idesc[UR23], tmem[UR4], UPT ;  /* 0x0004160e14007dea */ /* 0x0003e2000ba0030d */
[----:B------:R1:W-:Y:S01]  /*1cb0*/  UTCQMMA.2CTA gdesc[UR26], gdesc[UR24], tmem[UR13], tmem[UR22], idesc[UR23], tmem[UR4], UPT ;  /* 0x000416181a007dea */ /* 0x0003e2000ba0030d */
[----:B------:R1:W-:Y:S01]  /*1cc0*/  UTCQMMA.2CTA gdesc[UR30], gdesc[UR28], tmem[UR13], tmem[UR22], idesc[UR23], tmem[UR4], UPT ;  /* 0x0004161c1e007dea */ /* 0x0003e2000ba0030d */
[----:B------:R1:W-:Y:S01]  /*1cd0*/  UTCQMMA.2CTA gdesc[UR34], gdesc[UR32], tmem[UR13], tmem[UR22], idesc[UR23], tmem[UR4], UPT ;  /* 0x0004162022007dea */ /* 0x0003e2000ba0030d */
[----:B------:R1:W-:Y:S01]  /*1ce0*/  UTCBAR.2CTA.MULTICAST [UR10], URZ, UR8 ;  /* 0x000000ff0a0073e9 */ /* 0x0003e20008200808 */
[----:B------:R-:W-:Y:S05]  /*1cf0*/  BRA.U UP0, `(.L_x_33) ;  /* 0x00000001000c7547 */ /* 0x000fea000b800000 */
[----:B-1----:R-:W-:Y:S02]  /*1d00*/  UMOV UR8, 0x3 ;  /* 0x0000000300087882 */ /* 0x002fe40000000000 */
[----:B------:R2:W-:Y:S01]  /*1d10*/  UTCBAR.2CTA.MULTICAST [UR12], URZ, UR8 ;  /* 0x000000ff0c0073e9 */ /* 0x0005e20008200808 */
[----:B------:R-:W-:Y:S02]  /*1d20*/  NOP ;  /* 0x0000000000007918 */ /* 0x000fe40000000000 */
.L_x_33:
[----:B------:R-:W-:Y:S01]  /*1d30*/  UISETP.NE.AND UP0, UPT, UR11, 0x5, UPT ;  /* 0x000000050b00788c */ /* 0x000fe2000bf05270 */
[----:B------:R-:W-:Y:S01]  /*1d40*/  VIADD R9, R9, 0x2 ;  /* 0x0000000209097836 */ /* 0x000fe20000000000 */
[----:B------:R-:W-:Y:S02]  /*1d50*/  UIADD3 UR11, UPT, UPT, UR11, 0x1, URZ ;  /* 0x000000010b0b7890 */ /* 0x000fe4000fffe0ff */
[----:B------:R-:W-:Y:S02]  /*1d60*/  UIADD3 UR18, UPT, UPT, UR18, -0x2, URZ ;  /* 0xfffffffe12127890 */ /* 0x000fe4000fffe0ff */
[----:B------:R-:W-:Y:S02]  /*1d70*/  USEL UR11, UR11, URZ, UP0 ;  /* 0x000000ff0b0b7287 */ /* 0x000fe40008000000 */
[----:B------:R-:W-:Y:S02]  /*1d80*/  UISETP.NE.AND UP0, UPT, UR18, -0x2, UPT ;  /* 0xfffffffe1200788c */ /* 0x000fe4000bf05270 */
[----:B------:R-:W-:Y:S02]  /*1d90*/  UIADD3 UR17, UPT, UPT, UR17, 0x2, URZ ;  /* 0x0000000211117890 */ /* 0x000fe4000fffe0ff */
[----:B------:R-:W-:Y:S04]  /*1da0*/  ISETP.NE.AND P1, PT, RZ, UR11, PT ;  /* 0x0000000bff007c0c */ /* 0x000fe8000bf25270 */
[----:B------:R-:W-:Y:S04]  /*1db0*/  SEL R4, RZ, 0x1, P1 ;  /* 0x00000001ff047807 */ /* 0x000fe80000800000 */
[----:B------:R-:W-:Y:S01]  /*1dc0*/  LOP3.LUT R6, R6, R4, RZ, 0x3c, !PT ;  /* 0x0000000406067212 */ /* 0x000fe200078e3cff */
[----:B------:R-:W-:Y:S06]  /*1dd0*/  BRA.U UP0, `(.L_x_34) ;  /* 0xfffffff900107547 */ /* 0x000fec000b83ffff */
[----:B------:R-:W-:Y:S05]  /*1de0*/  @P0 BRA `(.L_x_35) ;  /* 0xfffffff400bc0947 */ /* 0x000fea000383ffff */
.L_x_28:
[----:B------:R-:W-:-:S13]  /*1df0*/  ISETP.GE.AND P0, PT, R0, RZ, PT ;  /* 0x000000ff0000720c */ /* 0x000fda0003f06270 */
[----:B-12---:R-:W-:Y:S05]  /*1e00*/  @!P0 EXIT ;  /* 0x000000000000894d */ /* 0x006fea0003800000 */
[----:B------:R-:W-:Y:S01]  /*1e10*/  IMAD.SHL.U32 R2, R0, 0x8, RZ ;  /* 0x0000000800027824 */ /* 0x000fe200078e00ff */
[----:B------:R-:W-:-:S04]  /*1e20*/  SHF.R.U32.HI R0, RZ, 0x1, R0 ;  /* 0x00000001ff007819 */ /* 0x000fc80000011600 */
[----:B------:R-:W-:Y:S02]  /*1e30*/  LOP3.LUT R0, R0, 0x1, RZ, 0xc0, !PT ;  /* 0x0000000100007812 */ /* 0x000fe400078ec0ff */
[----:B------:R-:W-:Y:S02]  /*1e40*/  LOP3.LUT R2, R2, 0x8, RZ, 0xc0, !PT ;  /* 0x0000000802027812 */ /* 0x000fe400078ec0ff */
[----:B------:R-:W-:-:S03]  /*1e50*/  SHF.L.U32 R4, R0, 0x1f, RZ ;  /* 0x0000001f00047819 */ /* 0x000fc600000006ff */
[----:B------:R-:W-:Y:S02]  /*1e60*/  VIADD R2, R2, UR9 ;  /* 0x0000000902027c36 */ /* 0x000fe40008000000 */
[----:B------:R-:W-:-:S07]  /*1e70*/  IMAD.MOV.U32 R5, RZ, RZ, R4 ;  /* 0x000000ffff057224 */ /* 0x000fce00078e0004 */
.L_x_36:
[----:B-1----:R1:W2:Y:S02]  /*1e80*/  SYNCS.PHASECHK.TRANS64.TRYWAIT P0, [R2+URZ+0x344a0], R5 ;  /* 0x0344a005020075a7 */ /* 0x0022a400080011ff */
[----:B--2---:R-:W-:Y:S05]  /*1e90*/  @!P0 NANOSLEEP.SYNCS 0x989680 ;  /* 0x009896800000895d */ /* 0x004fea0003900000 */
[----:B------:R-:W2:Y:S02]  /*1ea0*/  @!P0 SYNCS.PHASECHK.TRANS64 P0, [R2+URZ+0x344a0], R5 ;  /* 0x0344a005020085a7 */ /* 0x000ea400080010ff */
[----:B--2---:R-:W-:Y:S05]  /*1eb0*/  @P0 EXIT ;  /* 0x000000000000094d */ /* 0x004fea0003800000 */
[----:B------:R-:W-:Y:S05]  /*1ec0*/  BRA `(.L_x_36) ;  /* 0xfffffffc00ec7947 */ /* 0x000fea000383ffff */
.L_x_21:
[----:B------:R-:W-:-:S13]  /*1ed0*/  ELECT P0, URZ, PT ;  /* 0x0000000000ff782f */ /* 0x000fda0003800000 */
[----:B------:R-:W-:Y:S05]  /*1ee0*/  @!P0 BRA `(.L_x_23) ;  /* 0x0000002800148947 */ /* 0x000fea0003800000 */
[----:B------:R-:W1:Y:S02]  /*1ef0*/  S2UR UR4, SR_CTAID.X ;  /* 0x00000000000479c3 */ /* 0x000e640000002500 */
[----:B-1----:R-:W-:-:S13]  /*1f00*/  ISETP.LE.U32.AND P0, PT, R24, UR4, PT ;  /* 0x0000000418007c0c */ /* 0x002fda000bf03070 */
[----:B------:R-:W-:Y:S05]  /*1f10*/  @P0 EXIT ;  /* 0x000000000000094d */ /* 0x000fea0003800000 */
[----:B------:R-:W1:Y:S01]  /*1f20*/  S2R R2, SR_CgaCtaId ;  /* 0x0000000000027919 */ /* 0x000e620000008800 */
[----:B------:R-:W-:Y:S01]  /*1f30*/  IMAD.U32 R7, RZ, RZ, UR4 ;  /* 0x00000004ff077e24 */ /* 0x000fe2000f8e00ff */
[----:B------:R-:W2:Y:S01]  /*1f40*/  LDC.64 R8, c[0x0][0x348] ;  /* 0x0000d200ff087b82 */ /* 0x000ea20000000a00 */
[----:B------:R-:W-:Y:S01]  /*1f50*/  MOV R0, 0x400 ;  /* 0x0000040000007802 */ /* 0x000fe20000000f00 */
[----:B------:R-:W-:Y:S02]  /*1f60*/  HFMA2 R5, -RZ, RZ, 0, 0 ;  /* 0x00000000ff057431 */ /* 0x000fe400000001ff */
[----:B------:R-:W-:Y:S01]  /*1f70*/  IMAD.MOV.U32 R15, RZ, RZ, RZ ;  /* 0x000000ffff0f7224 */ /* 0x000fe200078e00ff */
[----:B------:R-:W-:Y:S02]  /*1f80*/  LOP3.LUT R10, RZ, R7, RZ, 0x33, !PT ;  /* 0x00000007ff0a7212 */ /* 0x000fe400078e33ff */
[----:B------:R-:W-:-:S03]  /*1f90*/  PRMT R11, R7, 0x7610, R11 ;  /* 0x00007610070b7816 */ /* 0x000fc6000000000b */
[----:B------:R-:W-:-:S05]  /*1fa0*/  IMAD.IADD R10, R24, 0x1, R10 ;  /* 0x00000001180a7824 */ /* 0x000fca00078e020a */
[----:B------:R-:W-:-:S05]  /*1fb0*/  SHF.R.U32.HI R10, RZ, 0x3, R10 ;  /* 0x00000003ff0a7819 */ /* 0x000fca000001160a */
[----:B------:R-:W-:-:S05]  /*1fc0*/  IMAD.HI.U32 R10, R10, 0x1af286bd, RZ ;  /* 0x1af286bd0a0a7827 */ /* 0x000fca00078e00ff */
[----:B------:R-:W-:-:S04]  /*1fd0*/  SHF.R.U32.HI R10, RZ, 0x1, R10 ;  /* 0x00000001ff0a7819 */ /* 0x000fc8000001160a */
[----:B------:R-:W-:Y:S02]  /*1fe0*/  IADD3 R10, PT, PT, -R10, RZ, RZ ;  /* 0x000000ff0a0a7210 */ /* 0x000fe40007ffe1ff */
[----:B-1----:R-:W-:-:S05]  /*1ff0*/  LEA R2, R2, R0, 0x18 ;  /* 0x0000000002027211 */ /* 0x002fca00078ec0ff */
[----:B------:R-:W-:-:S07]  /*2000*/  VIADD R12, R2, 0x34400 ;  /* 0x00034400020c7836 */ /* 0x000fce0000000000 */
.L_x_53:
[----:B------:R-:W-:Y:S01]  /*2010*/  SHF.R.U32.HI R18, RZ, 0x5, R7 ;  /* 0x00000005ff127819 */ /* 0x000fe20000011607 */
[----:B------:R-:W-:Y:S05]  /*2020*/  YIELD ;  /* 0x0000000000007946 */ /* 0x000fea0003800000 */
[----:B------:R-:W-:Y:S01]  /*2030*/  IMAD.HI.U32 R18, R18, 0xd79435f, RZ ;  /* 0x0d79435f12127827 */ /* 0x000fe200078e00ff */
[----:B------:R-:W-:Y:S04]  /*2040*/  MOV R3, 0x20e0 ;  /* 0x000020e000037802 */ /* 0x000fe80000000f00 */
[C---:B------:R-:W-:Y:S01]  /*2050*/  PRMT R0, R18.reuse, 0x9910, RZ ;  /* 0x0000991012007816 */ /* 0x040fe200000000ff */
[----:B------:R-:W-:Y:S04]  /*2060*/  IMAD.SHL.U32 R18, R18, 0x10, RZ ;  /* 0x0000001012127824 */ /* 0x000fe800078e00ff */
[----:B------:R-:W-:Y:S01]  /*2070*/  IMAD R0, R0, 0x260, RZ ;  /* 0x0000026000007824 */ /* 0x000fe200078e02ff */
[----:B------:R-:W-:Y:S03]  /*2080*/  VIADDMNMX.U32 R13, R20, -R18, 0x10, PT ;  /* 0x00000010140d7446 */ /* 0x000fe60003800812 */
[----:B------:R-:W-:Y:S05]  /*2090*/  IMAD.MOV R14, RZ, RZ, -R0 ;  /* 0x000000ffff0e7224 */ /* 0x000fea00078e0a00 */
[----:B------:R-:W-:Y:S05]  /*20a0*/  PRMT R14, R14, 0x7710, RZ ;  /* 0x000077100e0e7816 */ /* 0x000fea00000000ff */
[----:B------:R-:W-:Y:S05]  /*20b0*/  IMAD.IADD R14, R14, 0x1, R11 ;  /* 0x000000010e0e7824 */ /* 0x000fea00078e020b */
[----:B-1----:R-:W-:Y:S02]  /*20c0*/  LOP3.LUT R4, R14, 0xffff, RZ, 0xc0, !PT ;  /* 0x0000ffff0e047812 */ /* 0x002fe400078ec0ff */
[----:B--2---:R-:W-:Y:S05]  /*20d0*/  CALL.REL.NOINC `($__internal_3_$__cuda_sm20_div_u16) ;  /* 0x0000004800287944 */ /* 0x004fea0003c00000 */
[----:B------:R-:W-:Y:S01]  /*20e0*/  IMAD R21, R5, 0x8, R12 ;  /* 0x0000000805157824 */ /* 0x000fe200078e020c */
[----:B------:R-:W-:Y:S01]  /*20f0*/  LOP3.LUT R16, R15, 0x1, RZ, 0x3c, !PT ;  /* 0x000000010f107812 */ /* 0x000fe200078e3cff */
[----:B------:R-:W1:Y:S01]  /*2100*/  S2R R3, SR_CgaCtaId ;  /* 0x0000000000037919 */ /* 0x000e620000008800 */
[----:B------:R-:W-:Y:S01]  /*2110*/  PRMT R13, R13, 0x9910, RZ ;  /* 0x000099100d0d7816 */ /* 0x000fe200000000ff */
[C---:B------:R-:W-:Y:S01]  /*2120*/  VIADD R6, R5.reuse, 0x1 ;  /* 0x0000000105067836 */ /* 0x040fe20000000000 */
[----:B------:R-:W-:Y:S01]  /*2130*/  PRMT R4, R0, 0x9910, RZ ;  /* 0x0000991000047816 */ /* 0x000fe200000000ff */
[----:B------:R-:W-:Y:S01]  /*2140*/  IMAD.U32 R16, R16, -0x80000000, RZ ;  /* 0x8000000010107824 */ /* 0x000fe200078e00ff */
[----:B------:R-:W-:Y:S02]  /*2150*/  ISETP.NE.AND P0, PT, R5, 0x5, PT ;  /* 0x000000050500780c */ /* 0x000fe40003f05270 */
[----:B------:R-:W-:Y:S01]  /*2160*/  LOP3.LUT R0, R0, 0xffff, RZ, 0xc0, !PT ;  /* 0x0000ffff00007812 */ /* 0x000fe200078ec0ff */
[----:B------:R-:W2:Y:S01]  /*2170*/  SYNCS.PHASECHK.TRANS64.TRYWAIT P1, [R21+URZ+0x30], R16 ;  /* 0x00003010150075a7 */ /* 0x000ea200080211ff */
[----:B------:R-:W-:Y:S01]  /*2180*/  IMAD R13, R13, R4, RZ ;  /* 0x000000040d0d7224 */ /* 0x000fe200078e02ff */
[----:B------:R-:W-:Y:S02]  /*2190*/  SEL R6, R6, RZ, P0 ;  /* 0x000000ff06067207 */ /* 0x000fe40000000000 */
[----:B------:R-:W-:Y:S02]  /*21a0*/  IMAD R0, R0, 0xc0, RZ ;  /* 0x000000c000007824 */ /* 0x000fe400078e02ff */
[----:B------:R-:W-:Y:S01]  /*21b0*/  IMAD.MOV R13, RZ, RZ, -R13 ;  /* 0x000000ffff0d7224 */ /* 0x000fe200078e0a0d */
[----:B------:R-:W-:Y:S04]  /*21c0*/  ISETP.NE.AND P0, PT, R6, RZ, PT ;  /* 0x000000ff0600720c */ /* 0x000fe80003f05270 */
[----:B------:R-:W-:Y:S02]  /*21d0*/  PRMT R13, R13, 0x7710, RZ ;  /* 0x000077100d0d7816 */ /* 0x000fe400000000ff */
[----:B------:R-:W-:Y:S03]  /*21e0*/  SEL R26, RZ, 0x1, P0 ;  /* 0x00000001ff1a7807 */ /* 0x000fe60000000000 */
[----:B------:R-:W-:Y:S01]  /*21f0*/  IMAD.IADD R13, R14, 0x1, R13 ;  /* 0x000000010e0d7824 */ /* 0x000fe200078e020d */
[----:B------:R-:W-:Y:S01]  /*2200*/  LOP3.LUT R26, R15, R26, RZ, 0x3c, !PT ;  /* 0x0000001a0f1a7212 */ /* 0x000fe200078e3cff */
[----:B------:R-:W-:Y:S02]  /*2210*/  IMAD R14, R5, 0x4000, R2 ;  /* 0x00004000050e7824 */ /* 0x000fe400078e0202 */
[----:B-1----:R-:W-:Y:S02]  /*2220*/  IMAD R3, R3, 0x60, R0 ;  /* 0x0000006003037824 */ /* 0x002fe400078e0200 */
[----:B------:R-:W-:Y:S01]  /*2230*/  IMAD R4, R5, 0x3000, R2 ;  /* 0x0000300005047824 */ /* 0x000fe200078e0202 */
[----:B--2---:R-:W-:Y:S06]  /*2240*/  @!P1 BRA `(.L_x_37) ;  /* 0x0000003c00fc9947 */ /* 0x004fec0003800000 */
.L_x_81:
[----:B------:R-:W-:Y:S01]  /*2250*/  LOP3.LUT R13, R13, 0xffff, RZ, 0xc0, !PT ;  /* 0x0000ffff0d0d7812 */ /* 0x000fe200078ec0ff */
[----:B------:R-:W-:Y:S01]  /*2260*/  IMAD R27, R6, 0x8, R12 ;  /* 0x00000008061b7824 */ /* 0x000fe200078e020c */
[----:B------:R-:W-:Y:S01]  /*2270*/  IADD3 R16, P1, PT, R8, 0x40, RZ ;  /* 0x0000004008107810 */ /* 0x000fe20007f3e0ff */
[----:B------:R-:W-:Y:S01]  /*2280*/  UMOV UR14, URZ ;  /* 0x000000ff000e7c82 */ /* 0x000fe20008000000 */
[----:B------:R-:W-:Y:S01]  /*2290*/  R2UR UR12, R14 ;  /* 0x000000000e0c72ca */ /* 0x000fe200000e0000 */
[----:B------:R-:W-:Y:S01]  /*22a0*/  IMAD.IADD R13, R18, 0x1, R13 ;  /* 0x00000001120d7824 */ /* 0x000fe200078e020d */
[----:B------:R-:W-:Y:S01]  /*22b0*/  LOP3.LUT R18, R26, 0x1, RZ, 0x3c, !PT ;  /* 0x000000011a127812 */ /* 0x000fe200078e3cff */
[--C-:B-1----:R-:W-:Y:S01]  /*22c0*/  IMAD.X R17, RZ, RZ, R9.reuse, P1 ;  /* 0x000000ffff117224 */ /* 0x102fe200008e0609 */
[C---:B------:R-:W-:Y:S01]  /*22d0*/  IADD3 R24, P1, PT, R8.reuse, 0x140, RZ ;  /* 0x0000014008187810 */ /* 0x040fe20007f3e0ff */
[----:B------:R-:W-:Y:S01]  /*22e0*/  IMAD.SHL.U32 R13, R13, 0x80, RZ ;  /* 0x000000800d0d7824 */ /* 0x000fe200078e00ff */
[----:B------:R-:W-:Y:S01]  /*22f0*/  IADD3 R14, P0, PT, R8, 0xc0, RZ ;  /* 0x000000c0080e7810 */ /* 0x000fe20007f1e0ff */
[----:B------:R-:W-:Y:S01]  /*2300*/  IMAD.U32 R18, R18, -0x80000000, RZ ;  /* 0x8000000012127824 */ /* 0x000fe200078e00ff */
[----:B------:R-:W-:Y:S01]  /*2310*/  R2UR UR16, R4 ;  /* 0x00000000041072ca */ /* 0x000fe200000e0000 */
[--C-:B------:R-:W-:Y:S01]  /*2320*/  IMAD.X R25, RZ, RZ, R9.reuse, P1 ;  /* 0x000000ffff197224 */ /* 0x100fe200008e0609 */
[----:B------:R-:W-:Y:S01]  /*2330*/  R2UR UR13, R21 ;  /* 0x00000000150d72ca */ /* 0x000fe200000e0000 */
[----:B------:R-:W-:Y:S01]  /*2340*/  UMOV UR20, 0x0 ;  /* 0x0000000000147882 */ /* 0x000fe20000000000 */
[----:B------:R-:W-:Y:S01]  /*2350*/  R2UR UR28, R16 ;  /* 0x00000000101c72ca */ /* 0x000fe200000e0000 */
[--C-:B------:R-:W-:Y:S01]  /*2360*/  IMAD R4, R5, 0x200, R2.reuse ;  /* 0x0000020005047824 */ /* 0x100fe200078e0202 */
[----:B------:R-:W-:Y:S01]  /*2370*/  R2UR UR29, R17 ;  /* 0x00000000111d72ca */ /* 0x000fe200000e0000 */
[--C-:B------:R-:W-:Y:S01]  /*2380*/  IMAD.X R15, RZ, RZ, R9.reuse, P0 ;  /* 0x000000ffff0f7224 */ /* 0x100fe200000e0609 */
[----:B------:R-:W-:Y:S01]  /*2390*/  R2UR UR15, R13 ;  /* 0x000000000d0f72ca */ /* 0x000fe200000e0000 */
[----:B------:R-:W-:Y:S01]  /*23a0*/  UIADD3 UR12, UPT, UPT, UR12, 0x8000, URZ ;  /* 0x000080000c0c7890 */ /* 0x000fe2000fffe0ff */
[----:B------:R-:W-:Y:S01]  /*23b0*/  R2UR UR8, R4 ;  /* 0x00000000040872ca */ /* 0x000fe200000e0000 */
[--C-:B------:R-:W-:Y:S01]  /*23c0*/  IMAD R5, R5, 0x400, R2.reuse ;  /* 0x0000040005057824 */ /* 0x100fe200078e0202 */
[----:B------:R-:W-:Y:S01]  /*23d0*/  R2UR UR26, R14 ;  /* 0x000000000e1a72ca */ /* 0x000fe200000e0000 */
[----:B------:R-:W-:Y:S01]  /*23e0*/  UMOV UR21, 0x10000000 ;  /* 0x1000000000157882 */ /* 0x000fe20000000000 */
[----:B------:R-:W-:Y:S01]  /*23f0*/  R2UR UR27, R15 ;  /* 0x000000000f1b72ca */ /* 0x000fe200000e0000 */
[----:B------:R-:W-:Y:S01]  /*2400*/  UIADD3 UR16, UPT, UPT, UR16, 0x20000, URZ ;  /* 0x0002000010107890 */ /* 0x000fe2000fffe0ff */
[----:B------:R-:W-:Y:S01]  /*2410*/  R2UR UR19, R3 ;  /* 0x00000000031372ca */ /* 0x000fe200000e0000 */
[----:B------:R-:W-:Y:S01]  /*2420*/  UMOV UR17, UR13 ;  /* 0x0000000d00117c82 */ /* 0x000fe20008000000 */
[----:B------:R-:W-:Y:S01]  /*2430*/  IADD3 R22, P0, PT, R8, 0x1c0, RZ ;  /* 0x000001c008167810 */ /* 0x000fe20007f1e0ff */
[----:B------:R-:W-:Y:S01]  /*2440*/  UMOV UR18, UR14 ;  /* 0x0000000e00127c82 */ /* 0x000fe20008000000 */
[----:B------:R-:W-:Y:S01]  /*2450*/  R2UR UR4, R5 ;  /* 0x00000000050472ca */ /* 0x000fe200000e0000 */
[----:B------:R1:W-:Y:S01]  /*2460*/  UTMALDG.2D [UR12], [UR28], desc[UR20] ;  /* 0x0000140c1c0075b4 */ /* 0x0003e20008009000 */
[----:B------:R-:W-:Y:S01]  /*2470*/  R2UR UR24, R24 ;  /* 0x00000000181872ca */ /* 0x000fe200000e0000 */
[----:B------:R-:W-:Y:S01]  /*2480*/  IMAD.X R23, RZ, RZ, R9, P0 ;  /* 0x000000ffff177224 */ /* 0x000fe200000e0609 */
[----:B------:R-:W-:Y:S01]  /*2490*/  R2UR UR25, R25 ;  /* 0x00000000191972ca */ /* 0x000fe200000e0000 */
[----:B------:R-:W-:Y:S01]  /*24a0*/  UIADD3 UR8, UPT, UPT, UR8, 0x32000, URZ ;  /* 0x0003200008087890 */ /* 0x000fe2000fffe0ff */
[----:B------:R-:W-:Y:S01]  /*24b0*/  R2UR UR22, R22 ;  /* 0x00000000161672ca */ /* 0x000fe200000e0000 */
[----:B------:R-:W-:Y:S01]  /*24c0*/  UMOV UR11, URZ ;  /* 0x000000ff000b7c82 */ /* 0x000fe20008000000 */
[----:B------:R-:W-:Y:S01]  /*24d0*/  R2UR UR23, R23 ;  /* 0x00000000171772ca */ /* 0x000fe200000e0000 */
[----:B------:R1:W-:Y:S01]  /*24e0*/  UTMALDG.2D [UR16], [UR26], desc[UR20] ;  /* 0x000014101a0075b4 */ /* 0x0003e20008009000 */
[----:B------:R-:W-:Y:S01]  /*24f0*/  R2UR UR6, R0 ;  /* 0x00000000000672ca */ /* 0x000fe200000e0000 */
[----:B------:R-:W-:Y:S01]  /*2500*/  UMOV UR9, UR13 ;  /* 0x0000000d00097c82 */ /* 0x000fe20008000000 */
[----:B------:R-:W-:Y:S01]  /*2510*/  UMOV UR10, UR15 ;  /* 0x0000000f000a7c82 */ /* 0x000fe20008000000 */
[----:B------:R-:W-:Y:S01]  /*2520*/  UIADD3 UR4, UPT, UPT, UR4, 0x32c00, URZ ;  /* 0x00032c0004047890 */ /* 0x000fe2000fffe0ff */
[----:B------:R-:W-:Y:S01]  /*2530*/  IMAD.MOV.U32 R19, RZ, RZ, 0x7500 ;  /* 0x00007500ff137424 */ /* 0x000fe200078e00ff */
[----:B------:R-:W-:Y:S01]  /*2540*/  UMOV UR5, UR13 ;  /* 0x0000000d00057c82 */ /* 0x000fe20008000000 */
[----:B------:R-:W-:Y:S01]  /*2550*/  UMOV UR7, UR11 ;  /* 0x0000000b00077c82 */ /* 0x000fe20008000000 */
[----:B------:R1:W-:Y:S01]  /*2560*/  UTMALDG.2D [UR8], [UR24], desc[UR20] ;  /* 0x00001408180075b4 */ /* 0x0003e20008009000 */
[C---:B------:R-:W-:Y:S01]  /*2570*/  VIADD R5, R6.reuse, 0x1 ;  /* 0x0000000106057836 */ /* 0x040fe20000000000 */
[C---:B------:R-:W-:Y:S01]  /*2580*/  ISETP.NE.AND P0, PT, R6.reuse, 0x5, PT ;  /* 0x000000050600780c */ /* 0x040fe20003f05270 */
[C-C-:B------:R-:W-:Y:S03]  /*2590*/  IMAD R4, R6.reuse, 0x3000, R2.reuse ;  /* 0x0000300006047824 */ /* 0x140fe600078e0202 */
[----:B------:R-:W-:Y:S01]  /*25a0*/  SEL R5, R5, RZ, P0 ;  /* 0x000000ff05057207 */ /* 0x000fe20000000000 */
[----:B------:R1:W-:Y:S01]  /*25b0*/  UTMALDG.2D [UR4], [UR22], desc[UR20] ;  /* 0x00001404160075b4 */ /* 0x0003e20008009000 */
[----:B------:R2:W-:Y:S02]  /*25c0*/  SYNCS.ARRIVE.TRANS64 RZ, [R21+URZ], R19 ;  /* 0x0000001315ff79a7 */ /* 0x0005e400080000ff */
[----:B------:R-:W-:Y:S01]  /*25d0*/  ISETP.NE.AND P0, PT, R5, RZ, PT ;  /* 0x000000ff0500720c */ /* 0x000fe20003f05270 */
[----:B------:R-:W3:Y:S01]  /*25e0*/  SYNCS.PHASECHK.TRANS64.TRYWAIT P1, [R27+URZ+0x30], R18 ;  /* 0x000030121b0075a7 */ /* 0x000ee200080211ff */
[----:B--2---:R-:W-:Y:S01]  /*25f0*/  IMAD R21, R6, 0x4000, R2 ;  /* 0x0000400006157824 */ /* 0x004fe200078e0202 */
[----:B-1-3--:R-:W-:Y:S10]  /*2600*/  @!P1 BRA `(.L_x_38) ;  /* 0x0000003c00249947 */ /* 0x00aff40003800000 */
.L_x_83:
[----:B------:R-:W-:Y:S01]  /*2610*/  R2UR UR8, R21 ;  /* 0x00000000150872ca */ /* 0x000fe200000e0000 */
[----:B------:R-:W-:Y:S01]  /*2620*/  UMOV UR14, 0x0 ;  /* 0x00000000000e7882 */ /* 0x000fe20000000000 */
[----:B------:R-:W-:Y:S01]  /*2630*/  R2UR UR4, R4 ;  /* 0x00000000040472ca */ /* 0x000fe200000e0000 */
[----:B------:R-:W-:Y:S01]  /*2640*/  UMOV UR15, 0x10000000 ;  /* 0x10000000000f7882 */ /* 0x000fe20000000000 */
[----:B------:R-:W-:Y:S01]  /*2650*/  R2UR UR9, R27 ;  /* 0x000000001b0972ca */ /* 0x000fe200000e0000 */
[----:B------:R-:W-:Y:S01]  /*2660*/  UMOV UR10, 0x80 ;  /* 0x00000080000a7882 */ /* 0x000fe20000000000 */
[----:B------:R-:W-:Y:S01]  /*2670*/  R2UR UR16, R16 ;  /* 0x00000000101072ca */ /* 0x000fe200000e0000 */
[----:B------:R-:W-:Y:S01]  /*2680*/  IMAD.MOV.U32 R18, RZ, RZ, 0x7000 ;  /* 0x00007000ff127424 */ /* 0x000fe200078e00ff */
[----:B------:R-:W-:Y:S01]  /*2690*/  R2UR UR17, R17 ;  /* 0x00000000111172ca */ /* 0x000fe200000e0000 */
[----:B------:R-:W-:Y:S01]  /*26a0*/  UMOV UR6, 0x80 ;  /* 0x0000008000067882 */ /* 0x000fe20000000000 */
[----:B------:R-:W-:Y:S01]  /*26b0*/  R2UR UR11, R13 ;  /* 0x000000000d0b72ca */ /* 0x000fe200000e0000 */
[----:B------:R-:W-:Y:S01]  /*26c0*/  VIADD R6, R5, 0x1 ;  /* 0x0000000105067836 */ /* 0x000fe20000000000 */
[----:B------:R-:W-:Y:S01]  /*26d0*/  R2UR UR12, R14 ;  /* 0x000000000e0c72ca */ /* 0x000fe200000e0000 */
[----:B------:R-:W-:Y:S01]  /*26e0*/  UIADD3 UR8, UPT, UPT, UR8, 0x8000, URZ ;  /* 0x0000800008087890 */ /* 0x000fe2000fffe0ff */
[----:B------:R-:W-:Y:S01]  /*26f0*/  R2UR UR13, R15 ;  /* 0x000000000f0d72ca */ /* 0x000fe200000e0000 */
[----:B------:R-:W-:Y:S01]  /*2700*/  UIADD3 UR4, UPT, UPT, UR4, 0x20000, URZ ;  /* 0x0002000004047890 */ /* 0x000fe2000fffe0ff */
[----:B------:R-:W-:Y:S01]  /*2710*/  R2UR UR7, R3 ;  /* 0x00000000030772ca */ /* 0x000fe200000e0000 */
[----:B------:R-:W-:Y:S01]  /*2720*/  UMOV UR5, UR9 ;  /* 0x0000000900057c82 */ /* 0x000fe20008000000 */
[----:B------:R-:W-:Y:S01]  /*2730*/  SEL R21, RZ, 0x1, P0 ;  /* 0x00000001ff157807 */ /* 0x000fe20000000000 */
[C---:B------:R-:W-:Y:S01]  /*2740*/  IMAD R4, R5.reuse, 0x3000, R2 ;  /* 0x0000300005047824 */ /* 0x040fe200078e0202 */
[C---:B------:R-:W-:Y:S02]  /*2750*/  ISETP.NE.AND P0, PT, R5.reuse, 0x5, PT ;  /* 0x000000050500780c */ /* 0x040fe40003f05270 */
[----:B------:R-:W-:Y:S01]  /*2760*/  LOP3.LUT R21, R26, R21, RZ, 0x3c, !PT ;  /* 0x000000151a157212 */ /* 0x000fe200078e3cff */
[----:B------:R2:W-:Y:S01]  /*2770*/  UTMALDG.2D [UR8], [UR16], desc[UR14] ;  /* 0x00000e08100075b4 */ /* 0x0005e20008009000 */
[----:B------:R-:W-:Y:S01]  /*2780*/  IMAD R26, R5, 0x8, R12 ;  /* 0x00000008051a7824 */ /* 0x000fe200078e020c */
[----:B------:R-:W-:Y:S02]  /*2790*/  SEL R6, R6, RZ, P0 ;  /* 0x000000ff06067207 */ /* 0x000fe40000000000 */
[----:B------:R-:W-:Y:S02]  /*27a0*/  LOP3.LUT R28, R21, 0x1, RZ, 0x3c, !PT ;  /* 0x00000001151c7812 */ /* 0x000fe400078e3cff */
[----:B------:R-:W-:Y:S01]  /*27b0*/  ISETP.NE.AND P0, PT, R6, RZ, PT ;  /* 0x000000ff0600720c */ /* 0x000fe20003f05270 */
[----:B------:R2:W-:Y:S01]  /*27c0*/  UTMALDG.2D [UR4], [UR12], desc[UR14] ;  /* 0x00000e040c0075b4 */ /* 0x0005e20008009000 */
[----:B------:R3:W-:Y:S01]  /*27d0*/  SYNCS.ARRIVE.TRANS64 RZ, [R27+URZ], R18 ;  /* 0x000000121bff79a7 */ /* 0x0007e200080000ff */
[----:B------:R-:W-:Y:S04]  /*27e0*/  IMAD.U32 R28, R28, -0x80000000, RZ ;  /* 0x800000001c1c7824 */ /* 0x000fe800078e00ff */
[----:B------:R-:W4:Y:S01]  /*27f0*/  SYNCS.PHASECHK.TRANS64.TRYWAIT P1, [R26+URZ+0x30], R28 ;  /* 0x0000301c1a0075a7 */ /* 0x000f2200080211ff */
[----:B-1-3--:R-:W-:Y:S01]  /*2800*/  IMAD R27, R5, 0x4000, R2 ;  /* 0x00004000051b7824 */ /* 0x00afe200078e0202 */
[----:B--2-4-:R-:W-:Y:S06]  /*2810*/  @!P1 BRA `(.L_x_39) ;  /* 0x0000003800bc9947 */ /* 0x014fec0003800000 */
.L_x_85:
[----:B------:R-:W-:Y:S01]  /*2820*/  R2UR UR8, R27 ;  /* 0x000000001b0872ca */ /* 0x000fe200000e0000 */
[----:B------:R-:W-:Y:S01]  /*2830*/  UMOV UR14, 0x0 ;  /* 0x00000000000e7882 */ /* 0x000fe20000000000 */
[----:B------:R-:W-:Y:S01]  /*2840*/  R2UR UR4, R4 ;  /* 0x00000000040472ca */ /* 0x000fe200000e0000 */
[----:B------:R-:W-:Y:S01]  /*2850*/  UMOV UR15, 0x10000000 ;  /* 0x10000000000f7882 */ /* 0x000fe20000000000 */
[----:B------:R-:W-:Y:S01]  /*2860*/  R2UR UR9, R26 ;  /* 0x000000001a0972ca */ /* 0x000fe200000e0000 */
[----:B------:R-:W-:Y:S01]  /*2870*/  UMOV UR10, 0x100 ;  /* 0x00000100000a7882 */ /* 0x000fe20000000000 */
[----:B------:R-:W-:Y:S01]  /*2880*/  R2UR UR16, R16 ;  /* 0x00000000101072ca */ /* 0x000fe200000e0000 */
[----:B------:R-:W-:Y:S01]  /*2890*/  UMOV UR6, 0x100 ;  /* 0x0000010000067882 */ /* 0x000fe20000000000 */
[----:B------:R-:W-:Y:S01]  /*28a0*/  R2UR UR17, R17 ;  /* 0x00000000111172ca */ /* 0x000fe200000e0000 */
[C---:B------:R-:W-:Y:S01]  /*28b0*/  VIADD R5, R6.reuse, 0x1 ;  /* 0x0000000106057836 */ /* 0x040fe20000000000 */
[----:B------:R-:W-:Y:S01]  /*28c0*/  R2UR UR11, R13 ;  /* 0x000000000d0b72ca */ /* 0x000fe200000e0000 */
[----:B------:R-:W-:Y:S01]  /*28d0*/  IMAD R4, R6, 0x3000, R2 ;  /* 0x0000300006047824 */ /* 0x000fe200078e0202 */
[----:B------:R-:W-:Y:S01]  /*28e0*/  R2UR UR12, R14 ;  /* 0x000000000e0c72ca */ /* 0x000fe200000e0000 */
[----:B------:R-:W-:Y:S01]  /*28f0*/  UIADD3 UR8, UPT, UPT, UR8, 0x8000, URZ ;  /* 0x0000800008087890 */ /* 0x000fe2000fffe0ff */
[----:B------:R-:W-:Y:S01]  /*2900*/  R2UR UR13, R15 ;  /* 0x000000000f0d72ca */ /* 0x000fe200000e0000 */
[----:B------:R-:W-:Y:S01]  /*2910*/  UIADD3 UR4, UPT, UPT, UR4, 0x20000, URZ ;  /* 0x0002000004047890 */ /* 0x000fe2000fffe0ff */
[----:B------:R-:W-:Y:S01]  /*2920*/  R2UR UR7, R3 ;  /* 0x00000000030772ca */ /* 0x000fe200000e0000 */
[----:B------:R-:W-:Y:S01]  /*2930*/  UMOV UR5, UR9 ;  /* 0x0000000900057c82 */ /* 0x000fe20008000000 */
[----:B------:R-:W-:Y:S02]  /*2940*/  SEL R27, RZ, 0x1, P0 ;  /* 0x00000001ff1b7807 */ /* 0x000fe40000000000 */
        /* <DEDUP_REMOVED lines=13> */
.L_x_87:
        /* <DEDUP_REMOVED lines=9> */
[----:B------:R-:W-:Y:S01]  /*2ab0*/  VIADD R6, R5, 0x1 ;  /* 0x0000000105067836 */ /* 0x000fe20000000000 */
[----:B------:R-:W-:Y:S02]  /*2ac0*/  R2UR UR11, R13 ;  /* 0x000000000d0b72ca */ /* 0x000fe400000e0000 */
[----:B------:R-:W-:Y:S01]  /*2ad0*/  R2UR UR12, R14 ;  /* 0x000000000e0c72ca */ /* 0x000fe200000e0000 */
[----:B------:R-:W-:Y:S01]  /*2ae0*/  UIADD3 UR8, UPT, UPT, UR8, 0x8000, URZ ;  /* 0x0000800008087890 */ /* 0x000fe2000fffe0ff */
[----:B------:R-:W-:Y:S01]  /*2af0*/  R2UR UR13, R15 ;  /* 0x000000000f0d72ca */ /* 0x000fe200000e0000 */
[----:B------:R-:W-:Y:S01]  /*2b00*/  UIADD3 UR4, UPT, UPT, UR4, 0x20000, URZ ;  /* 0x0002000004047890 */ /* 0x000fe2000fffe0ff */
[----:B------:R-:W-:Y:S01]  /*2b10*/  R2UR UR7, R3 ;  /* 0x00000000030772ca */ /* 0x000fe200000e0000 */
[----:B------:R-:W-:Y:S01]  /*2b20*/  UMOV UR5, UR9 ;  /* 0x0000000900057c82 */ /* 0x000fe20008000000 */
[----:B------:R-:W-:Y:S02]  /*2b30*/  SEL R26, RZ, 0x1, P0 ;  /* 0x00000001ff1a7807 */ /* 0x000fe40000000000 */
[----:B------:R-:W-:Y:S02]  /*2b40*/  ISETP.NE.AND P0, PT, R5, 0x5, PT ;  /* 0x000000050500780c */ /* 0x000fe40003f05270 */
[----:B------:R-:W-:Y:S01]  /*2b50*/  LOP3.LUT R26, R27, R26, RZ, 0x3c, !PT ;  /* 0x0000001a1b1a7212 */ /* 0x000fe200078e3cff */
[----:B------:R2:W-:Y:S01]  /*2b60*/  UTMALDG.2D [UR8], [UR16], desc[UR14] ;  /* 0x00000e08100075b4 */ /* 0x0005e20008009000 */
[C---:B------:R-:W-:Y:S01]  /*2b70*/  IMAD R27, R5.reuse, 0x8, R12 ;  /* 0x00000008051b7824 */ /* 0x040fe200078e020c */
        /* <DEDUP_REMOVED lines=9> */
.L_x_89:
[----:B------:R-:W-:Y:S01]  /*2c10*/  R2UR UR12, R21 ;  /* 0x00000000150c72ca */ /* 0x000fe200000e0000 */
[----:B------:R-:W-:Y:S01]  /*2c20*/  IMAD R4, R5, 0x3000, R2 ;  /* 0x0000300005047824 */ /* 0x000fe200078e0202 */
[----:B-1----:R-:W-:Y:S01]  /*2c30*/  SEL R29, RZ, 0x1, P0 ;  /* 0x00000001ff1d7807 */ /* 0x002fe20000000000 */
[----:B------:R-:W-:Y:S01]  /*2c40*/  UMOV UR24, 0x0 ;  /* 0x0000000000187882 */ /* 0x000fe20000000000 */
[----:B------:R-:W-:Y:S01]  /*2c50*/  R2UR UR13, R27 ;  /* 0x000000001b0d72ca */ /* 0x000fe200000e0000 */
[----:B------:R-:W-:Y:S01]  /*2c60*/  UMOV UR25, 0x10000000 ;  /* 0x1000000000197882 */ /* 0x000fe20000000000 */
[----:B------:R-:W-:Y:S01]  /*2c70*/  LOP3.LUT R21, R26, R29, RZ, 0x3c, !PT ;  /* 0x0000001d1a157212 */ /* 0x000fe200078e3cff */
[----:B------:R-:W-:Y:S01]  /*2c80*/  IMAD R26, R6, 0x8, R12 ;  /* 0x00000008061a7824 */ /* 0x000fe200078e020c */
[----:B------:R-:W-:Y:S01]  /*2c90*/  R2UR UR16, R4 ;  /* 0x00000000041072ca */ /* 0x000fe200000e0000 */
[----:B------:R-:W-:Y:S01]  /*2ca0*/  UMOV UR14, 0x200 ;  /* 0x00000200000e7882 */ /* 0x000fe20000000000 */
[----:B------:R-:W-:Y:S01]  /*2cb0*/  R2UR UR28, R16 ;  /* 0x00000000101c72ca */ /* 0x000fe200000e0000 */
[--C-:B------:R-:W-:Y:S01]  /*2cc0*/  IMAD R28, R5, 0x200, R2.reuse ;  /* 0x00000200051c7824 */ /* 0x100fe200078e0202 */
[----:B------:R-:W-:Y:S01]  /*2cd0*/  R2UR UR29, R17 ;  /* 0x00000000111d72ca */ /* 0x000fe200000e0000 */
[----:B------:R-:W-:Y:S01]  /*2ce0*/  UIADD3 UR12, UPT, UPT, UR12, 0x8000, URZ ;  /* 0x000080000c0c7890 */ /* 0x000fe2000fffe0ff */
[----:B------:R-:W-:Y:S01]  /*2cf0*/  R2UR UR15, R13 ;  /* 0x000000000d0f72ca */ /* 0x000fe200000e0000 */
[--C-:B------:R-:W-:Y:S01]  /*2d00*/  IMAD R5, R5, 0x400, R2.reuse ;  /* 0x0000040005057824 */ /* 0x100fe200078e0202 */
[----:B------:R-:W-:Y:S01]  /*2d10*/  R2UR UR8, R28 ;  /* 0x000000001c0872ca */ /* 0x000fe200000e0000 */
[----:B------:R-:W-:Y:S01]  /*2d20*/  UMOV UR18, 0x200 ;  /* 0x0000020000127882 */ /* 0x000fe20000000000 */
[----:B------:R-:W-:Y:S01]  /*2d30*/  R2UR UR26, R14 ;  /* 0x000000000e1a72ca */ /* 0x000fe200000e0000 */
[----:B------:R-:W-:Y:S01]  /*2d40*/  UMOV UR17, UR13 ;  /* 0x0000000d00117c82 */ /* 0x000fe20008000000 */
[----:B------:R-:W-:Y:S01]  /*2d50*/  R2UR UR27, R15 ;  /* 0x000000000f1b72ca */ /* 0x000fe200000e0000 */
[----:B------:R-:W-:Y:S01]  /*2d60*/  UIADD3 UR16, UPT, UPT, UR16, 0x20000, URZ ;  /* 0x0002000010107890 */ /* 0x000fe2000fffe0ff */
[----:B------:R-:W-:Y:S01]  /*2d70*/  R2UR UR19, R3 ;  /* 0x00000000031372ca */ /* 0x000fe200000e0000 */
[----:B------:R-:W-:Y:S01]  /*2d80*/  UMOV UR11, 0x1 ;  /* 0x00000001000b7882 */ /* 0x000fe20000000000 */
[----:B------:R-:W-:Y:S01]  /*2d90*/  R2UR UR4, R5 ;  /* 0x00000000050472ca */ /* 0x000fe200000e0000 */
[----:B------:R-:W-:Y:S01]  /*2da0*/  UMOV UR9, UR13 ;  /* 0x0000000d00097c82 */ /* 0x000fe20008000000 */
[----:B------:R-:W-:Y:S01]  /*2db0*/  R2UR UR22, R24 ;  /* 0x00000000181672ca */ /* 0x000fe200000e0000 */
[----:B------:R1:W-:Y:S01]  /*2dc0*/  UTMALDG.2D [UR12], [UR28], desc[UR24] ;  /* 0x0000180c1c0075b4 */ /* 0x0003e20008009000 */
[----:B------:R-:W-:Y:S01]  /*2dd0*/  R2UR UR23, R25 ;  /* 0x00000000191772ca */ /* 0x000fe200000e0000 */
[----:B------:R-:W-:Y:S01]  /*2de0*/  UIADD3 UR8, UPT, UPT, UR8, 0x32000, URZ ;  /* 0x0003200008087890 */ /* 0x000fe2000fffe0ff */
[----:B------:R-:W-:Y:S01]  /*2df0*/  R2UR UR20, R22 ;  /* 0x00000000161472ca */ /* 0x000fe200000e0000 */
[----:B------:R-:W-:Y:S01]  /*2e00*/  UMOV UR10, UR15 ;  /* 0x0000000f000a7c82 */ /* 0x000fe20008000000 */
[----:B------:R-:W-:Y:S01]  /*2e10*/  R2UR UR21, R23 ;  /* 0x00000000171572ca */ /* 0x000fe200000e0000 */
[----:B------:R-:W-:Y:S01]  /*2e20*/  UMOV UR7, 0x1 ;  /* 0x0000000100077882 */ /* 0x000fe20000000000 */
[----:B------:R-:W-:Y:S01]  /*2e30*/  R2UR UR6, R0 ;  /* 0x00000000000672ca */ /* 0x000fe200000e0000 */
[----:B------:R1:W-:Y:S01]  /*2e40*/  UTMALDG.2D [UR16], [UR26], desc[UR24] ;  /* 0x000018101a0075b4 */ /* 0x0003e20008009000 */
[----:B------:R-:W-:Y:S01]  /*2e50*/  UMOV UR5, UR13 ;  /* 0x0000000d00057c82 */ /* 0x000fe20008000000 */
[----:B------:R-:W-:Y:S01]  /*2e60*/  UIADD3 UR4, UPT, UPT, UR4, 0x32c00, URZ ;  /* 0x00032c0004047890 */ /* 0x000fe2000fffe0ff */
[----:B------:R-:W-:Y:S01]  /*2e70*/  LOP3.LUT R28, R21, 0x1, RZ, 0x3c, !PT ;  /* 0x00000001151c7812 */ /* 0x000fe200078e3cff */
[C---:B------:R-:W-:Y:S01]  /*2e80*/  VIADD R5, R6.reuse, 0x1 ;  /* 0x0000000106057836 */ /* 0x040fe20000000000 */
[C---:B------:R-:W-:Y:S01]  /*2e90*/  ISETP.NE.AND P0, PT, R6.reuse, 0x5, PT ;  /* 0x000000050600780c */ /* 0x040fe20003f05270 */
[--C-:B------:R-:W-:Y:S01]  /*2ea0*/  IMAD R4, R6, 0x3000, R2.reuse ;  /* 0x0000300006047824 */ /* 0x100fe200078e0202 */
[----:B------:R1:W-:Y:S01]  /*2eb0*/  UTMALDG.2D [UR8], [UR22], desc[UR24] ;  /* 0x00001808160075b4 */ /* 0x0003e20008009000 */
[----:B------:R-:W-:Y:S01]  /*2ec0*/  IMAD.U32 R28, R28, -0x80000000, RZ ;  /* 0x800000001c1c7824 */ /* 0x000fe200078e00ff */
[----:B------:R-:W-:Y:S04]  /*2ed0*/  SEL R5, R5, RZ, P0 ;  /* 0x000000ff05057207 */ /* 0x000fe80000000000 */
[----:B------:R-:W-:Y:S01]  /*2ee0*/  ISETP.NE.AND P0, PT, R5, RZ, PT ;  /* 0x000000ff0500720c */ /* 0x000fe20003f05270 */
[----:B------:R1:W-:Y:S01]  /*2ef0*/  UTMALDG.2D [UR4], [UR20], desc[UR24] ;  /* 0x00001804140075b4 */ /* 0x0003e20008009000 */
[----:B------:R2:W-:Y:S01]  /*2f00*/  SYNCS.ARRIVE.TRANS64 RZ, [R27+URZ], R19 ;  /* 0x000000131bff79a7 */ /* 0x0005e200080000ff */
[----:B------:R-:W3:Y:S01]  /*2f10*/  SYNCS.PHASECHK.TRANS64.TRYWAIT P1, [R26+URZ+0x30], R28 ;  /* 0x0000301c1a0075a7 */ /* 0x000ee200080211ff */
[----:B--2---:R-:W-:Y:S01]  /*2f20*/  IMAD R27, R6, 0x4000, R2 ;  /* 0x00004000061b7824 */ /* 0x004fe200078e0202 */
[----:B-1-3--:R-:W-:Y:S08]  /*2f30*/  @!P1 BRA `(.L_x_42) ;  /* 0x0000003400409947 */ /* 0x00aff00003800000 */
.L_x_91:
        /* <DEDUP_REMOVED lines=9> */
[----:B------:R-:W-:Y:S01]  /*2fd0*/  IMAD R27, R5, 0x8, R12 ;  /* 0x00000008051b7824 */ /* 0x000fe200078e020c */
[----:B------:R-:W-:Y:S01]  /*2fe0*/  R2UR UR11, R13 ;  /* 0x000000000d0b72ca */ /* 0x000fe200000e0000 */
[--C-:B------:R-:W-:Y:S01]  /*2ff0*/  IMAD R4, R5, 0x3000, R2.reuse ;  /* 0x0000300005047824 */ /* 0x100fe200078e0202 */
        /* <DEDUP_REMOVED lines=10> */
[----:B------:R-:W-:Y:S02]  /*30a0*/  VIADD R6, R5, 0x1 ;  /* 0x0000000105067836 */ /* 0x000fe40000000000 */
[----:B------:R-:W-:Y:S03]  /*30b0*/  LOP3.LUT R28, R21, 0x1, RZ, 0x3c, !PT ;  /* 0x00000001151c7812 */ /* 0x000fe600078e3cff */
[----:B------:R-:W-:Y:S01]  /*30c0*/  SEL R6, R6, RZ, P0 ;  /* 0x000000ff06067207 */ /* 0x000fe20000000000 */
[----:B------:R2:W-:Y:S01]  /*30d0*/  UTMALDG.2D [UR4], [UR12], desc[UR14] ;  /* 0x00000e040c0075b4 */ /* 0x0005e20008009000 */
[----:B------:R3:W-:Y:S01]  /*30e0*/  SYNCS.ARRIVE.TRANS64 RZ, [R26+URZ], R18 ;  /* 0x000000121aff79a7 */ /* 0x0007e200080000ff */
[----:B------:R-:W-:Y:S01]  /*30f0*/  IMAD.U32 R28, R28, -0x80000000, RZ ;  /* 0x800000001c1c7824 */ /* 0x000fe200078e00ff */
[----:B------:R-:W-:Y:S03]  /*3100*/  ISETP.NE.AND P0, PT, R6, RZ, PT ;  /* 0x000000ff0600720c */ /* 0x000fe60003f05270 */
[----:B------:R-:W4:Y:S01]  /*3110*/  SYNCS.PHASECHK.TRANS64.TRYWAIT P1, [R27+URZ+0x30], R28 ;  /* 0x0000301c1b0075a7 */ /* 0x000f2200080211ff */
[----:B-1-3--:R-:W-:Y:S01]  /*3120*/  IMAD R26, R5, 0x4000, R2 ;  /* 0x00004000051a7824 */ /* 0x00afe200078e0202 */
[----:B--2-4-:R-:W-:Y:S08]  /*3130*/  @!P1 BRA `(.L_x_43) ;  /* 0x0000003000d89947 */ /* 0x014ff00003800000 */
.L_x_93:
        /* <DEDUP_REMOVED lines=9> */
[C---:B------:R-:W-:Y:S01]  /*31d0*/  IMAD R26, R6.reuse, 0x8, R12 ;  /* 0x00000008061a7824 */ /* 0x040fe200078e020c */
        /* <DEDUP_REMOVED lines=22> */
.L_x_95:
        /* <DEDUP_REMOVED lines=31> */
.L_x_97:
        /* <DEDUP_REMOVED lines=51> */
.L_x_99:
        /* <DEDUP_REMOVED lines=22> */
[C---:B------:R-:W-:Y:S02]  /*39c0*/  VIADD R6, R5.reuse, 0x1 ;  /* 0x0000000105067836 */ /* 0x040fe40000000000 */
        /* <DEDUP_REMOVED lines=9> */
.L_x_101:
        /* <DEDUP_REMOVED lines=32> */
.L_x_103:
        /* <DEDUP_REMOVED lines=32> */
.L_x_105:
[----:B------:R-:W-:Y:S01]  /*3e60*/  R2UR UR12, R27 ;  /* 0x000000001b0c72ca */ /* 0x000fe200000e0000 */
[----:B------:R-:W-:Y:S01]  /*3e70*/  UMOV UR24, 0x0 ;  /* 0x0000000000187882 */ /* 0x000fe20000000000 */
[----:B------:R-:W-:Y:S01]  /*3e80*/  R2UR UR20, R22 ;  /* 0x00000000161472ca */ /* 0x000fe200000e0000 */
[----:B------:R-:W-:Y:S01]  /*3e90*/  UMOV UR25, 0x10000000 ;  /* 0x1000000000197882 */ /* 0x000fe20000000000 */
[----:B------:R-:W-:Y:S01]  /*3ea0*/  SEL R28, RZ, 0x1, P0 ;  /* 0x00000001ff1c7807 */ /* 0x000fe20000000000 */
[----:B------:R-:W-:Y:S01]  /*3eb0*/  UMOV UR14, 0x600 ;  /* 0x00000600000e7882 */ /* 0x000fe20000000000 */
[----:B------:R-:W-:Y:S01]  /*3ec0*/  R2UR UR16, R4 ;  /* 0x00000000041072ca */ /* 0x000fe200000e0000 */
[----:B------:R-:W-:Y:S01]  /*3ed0*/  UMOV UR18, 0x600 ;  /* 0x0000060000127882 */ /* 0x000fe20000000000 */
[----:B------:R-:W-:Y:S01]  /*3ee0*/  LOP3.LUT R26, R26, R28, RZ, 0x3c, !PT ;  /* 0x0000001c1a1a7212 */ /* 0x000fe200078e3cff */
[----:B------:R-:W-:Y:S01]  /*3ef0*/  UMOV UR11, 0x3 ;  /* 0x00000003000b7882 */ /* 0x000fe20000000000 */
[----:B------:R-:W-:Y:S01]  /*3f00*/  R2UR UR13, R21 ;  /* 0x00000000150d72ca */ /* 0x000fe200000e0000 */
[--C-:B------:R-:W-:Y:S01]  /*3f10*/  IMAD R27, R5, 0x200, R2.reuse ;  /* 0x00000200051b7824 */ /* 0x100fe200078e0202 */
[----:B------:R-:W-:Y:S01]  /*3f20*/  R2UR UR28, R16 ;  /* 0x00000000101c72ca */ /* 0x000fe200000e0000 */
[----:B------:R-:W-:Y:S01]  /*3f30*/  UIADD3 UR12, UPT, UPT, UR12, 0x8000, URZ ;  /* 0x000080000c0c7890 */ /* 0x000fe2000fffe0ff */
[----:B------:R-:W-:Y:S01]  /*3f40*/  R2UR UR29, R17 ;  /* 0x00000000111d72ca */ /* 0x000fe200000e0000 */
[----:B------:R-:W-:Y:S01]  /*3f50*/  IMAD R5, R5, 0x400, R2 ;  /* 0x0000040005057824 */ /* 0x000fe200078e0202 */
[----:B------:R-:W-:Y:S01]  /*3f60*/  R2UR UR15, R13 ;  /* 0x000000000d0f72ca */ /* 0x000fe200000e0000 */
[----:B------:R-:W-:Y:S01]  /*3f70*/  UMOV UR7, 0x3 ;  /* 0x0000000300077882 */ /* 0x000fe20000000000 */
[----:B------:R-:W-:Y:S01]  /*3f80*/  R2UR UR8, R27 ;  /* 0x000000001b0872ca */ /* 0x000fe200000e0000 */
[----:B------:R-:W-:Y:S01]  /*3f90*/  UIADD3 UR16, UPT, UPT, UR16, 0x20000, URZ ;  /* 0x0002000010107890 */ /* 0x000fe2000fffe0ff */
[----:B------:R-:W-:Y:S01]  /*3fa0*/  R2UR UR26, R14 ;  /* 0x000000000e1a72ca */ /* 0x000fe200000e0000 */
[----:B------:R-:W-:Y:S01]  /*3fb0*/  VIADD R4, R6, 0x1 ;  /* 0x0000000106047836 */ /* 0x000fe20000000000 */
[----:B------:R-:W-:Y:S01]  /*3fc0*/  R2UR UR27, R15 ;  /* 0x000000000f1b72ca */ /* 0x000fe200000e0000 */
[----:B------:R-:W-:Y:S01]  /*3fd0*/  UMOV UR17, UR13 ;  /* 0x0000000d00117c82 */ /* 0x000fe20008000000 */
[----:B------:R-:W-:Y:S01]  /*3fe0*/  R2UR UR19, R3 ;  /* 0x00000000031372ca */ /* 0x000fe200000e0000 */
[----:B------:R-:W-:Y:S01]  /*3ff0*/  UMOV UR9, UR13 ;  /* 0x0000000d00097c82 */ /* 0x000fe20008000000 */
        /* <DEDUP_REMOVED lines=9> */
[----:B------:R-:W-:Y:S01]  /*4090*/  IMAD R5, R6, 0x8, R12 ;  /* 0x0000000806057824 */ /* 0x000fe200078e020c */
[----:B------:R-:W-:Y:S01]  /*40a0*/  LOP3.LUT R22, R26, 0x1, RZ, 0x3c, !PT ;  /* 0x000000011a167812 */ /* 0x000fe200078e3cff */
[----:B------:R2:W-:Y:S01]  /*40b0*/  UTMALDG.2D [UR16], [UR26], desc[UR24] ;  /* 0x000018101a0075b4 */ /* 0x0005e20008009000 */
[C---:B------:R-:W-:Y:S01]  /*40c0*/  ISETP.NE.AND P0, PT, R6.reuse, 0x5, PT ;  /* 0x000000050600780c */ /* 0x040fe20003f05270 */
[----:B------:R-:W-:Y:S01]  /*40d0*/  UIADD3 UR4, UPT, UPT, UR4, 0x32c00, URZ ;  /* 0x00032c0004047890 */ /* 0x000fe2000fffe0ff */
[--C-:B------:R-:W-:Y:S02]  /*40e0*/  IMAD R0, R6, 0x3000, R2.reuse ;  /* 0x0000300006007824 */ /* 0x100fe400078e0202 */
[----:B------:R-:W-:Y:S01]  /*40f0*/  IMAD.U32 R22, R22, -0x80000000, RZ ;  /* 0x8000000016167824 */ /* 0x000fe200078e00ff */
[----:B------:R-:W-:Y:S01]  /*4100*/  SEL R4, R4, RZ, P0 ;  /* 0x000000ff04047207 */ /* 0x000fe20000000000 */
[----:B------:R2:W-:Y:S03]  /*4110*/  UTMALDG.2D [UR8], [UR22], desc[UR24] ;  /* 0x00001808160075b4 */ /* 0x0005e60008009000 */
[----:B------:R-:W-:Y:S01]  /*4120*/  ISETP.NE.AND P0, PT, R4, RZ, PT ;  /* 0x000000ff0400720c */ /* 0x000fe20003f05270 */
[----:B------:R2:W-:Y:S01]  /*4130*/  UTMALDG.2D [UR4], [UR20], desc[UR24] ;  /* 0x00001804140075b4 */ /* 0x0005e20008009000 */
[----:B------:R3:W-:Y:S01]  /*4140*/  SYNCS.ARRIVE.TRANS64 RZ, [R21+URZ], R19 ;  /* 0x0000001315ff79a7 */ /* 0x0007e200080000ff */
[----:B------:R-:W4:Y:S01]  /*4150*/  SYNCS.PHASECHK.TRANS64.TRYWAIT P1, [R5+URZ+0x30], R22 ;  /* 0x00003016050075a7 */ /* 0x000f2200080211ff */
[----:B---3--:R-:W-:Y:S01]  /*4160*/  IMAD R19, R6, 0x4000, R2 ;  /* 0x0000400006137824 */ /* 0x008fe200078e0202 */
[----:B--2-4-:R-:W-:Y:S08]  /*4170*/  @!P1 BRA `(.L_x_50) ;  /* 0x0000002400749947 */ /* 0x014ff00003800000 */
.L_x_107:
        /* <DEDUP_REMOVED lines=9> */
[C-C-:B-1----:R-:W-:Y:S01]  /*4210*/  IMAD R21, R4.reuse, 0x4000, R2.reuse ;  /* 0x0000400004157824 */ /* 0x142fe200078e0202 */
        /* <DEDUP_REMOVED lines=12> */
[----:B------:R-:W-:Y:S02]  /*42e0*/  IMAD R6, R4, 0x8, R12 ;  /* 0x0000000804067824 */ /* 0x000fe400078e020c */
[----:B------:R-:W-:Y:S03]  /*42f0*/  LOP3.LUT R19, R26, 0x1, RZ, 0x3c, !PT ;  /* 0x000000011a137812 */ /* 0x000fe600078e3cff */
[----:B------:R1:W-:Y:S01]  /*4300*/  UTMALDG.2D [UR4], [UR12], desc[UR14] ;  /* 0x00000e040c0075b4 */ /* 0x0003e20008009000 */
[----:B------:R3:W-:Y:S01]  /*4310*/  SYNCS.ARRIVE.TRANS64 RZ, [R5+URZ], R18 ;  /* 0x0000001205ff79a7 */ /* 0x0007e200080000ff */
[----:B------:R-:W-:Y:S04]  /*4320*/  IMAD.U32 R19, R19, -0x80000000, RZ ;  /* 0x8000000013137824 */ /* 0x000fe800078e00ff */
[----:B------:R-:W4:Y:S01]  /*4330*/  SYNCS.PHASECHK.TRANS64.TRYWAIT P1, [R6+URZ+0x30], R19 ;  /* 0x00003013060075a7 */ /* 0x000f2200080211ff */
[----:B--23--:R-:W-:Y:S05]  /*4340*/  VIADD R5, R4, 0x1 ;  /* 0x0000000104057836 */ /* 0x00cfea0000000000 */
[----:B------:R-:W-:Y:S04]  /*4350*/  SEL R5, R5, RZ, P0 ;  /* 0x000000ff05057207 */ /* 0x000fe80000000000 */
[----:B------:R-:W-:Y:S01]  /*4360*/  ISETP.NE.AND P0, PT, R5, RZ, PT ;  /* 0x000000ff0500720c */ /* 0x000fe20003f05270 */
[----:B------:R-:W-:Y:S01]  /*4370*/  @!UPT UIADD3 URZ, UPT, UPT, URZ, URZ, URZ ;  /* 0x000000fffffff290 */ /* 0x000fe2000fffe0ff */
[----:B-1--4-:R-:W-:Y:S11]  /*4380*/  @!P1 BRA `(.L_x_51) ;  /* 0x0000002400089947 */ /* 0x012ff60003800000 */
.L_x_109:
        /* <DEDUP_REMOVED lines=10> */
[----:B------:R-:W-:Y:S02]  /*4430*/  R2UR UR11, R13 ;  /* 0x000000000d0b72ca */ /* 0x000fe400000e0000 */
[----:B------:R-:W-:Y:S01]  /*4440*/  R2UR UR12, R14 ;  /* 0x000000000e0c72ca */ /* 0x000fe200000e0000 */
[----:B------:R-:W-:Y:S01]  /*4450*/  UIADD3 UR8, UPT, UPT, UR8, 0x8000, URZ ;  /* 0x0000800008087890 */ /* 0x000fe2000fffe0ff */
[----:B------:R-:W-:Y:S01]  /*4460*/  R2UR UR13, R15 ;  /* 0x000000000f0d72ca */ /* 0x000fe200000e0000 */
[----:B------:R-:W-:Y:S01]  /*4470*/  UIADD3 UR4, UPT, UPT, UR4, 0x20000, URZ ;  /* 0x0002000004047890 */ /* 0x000fe2000fffe0ff */
[----:B------:R-:W-:Y:S01]  /*4480*/  R2UR UR7, R3 ;  /* 0x00000000030772ca */ /* 0x000fe200000e0000 */
[----:B------:R-:W-:Y:S01]  /*4490*/  UMOV UR5, UR9 ;  /* 0x0000000900057c82 */ /* 0x000fe20008000000 */
[----:B------:R-:W-:Y:S04]  /*44a0*/  SEL R4, RZ, 0x1, P0 ;  /* 0x00000001ff047807 */ /* 0x000fe80000000000 */
        /* <DEDUP_REMOVED lines=8> */
[----:B-1-3--:R-:W-:Y:S01]  /*4530*/  IMAD R6, R5, 0x4000, R2 ;  /* 0x0000400005067824 */ /* 0x00afe200078e0202 */
[----:B--2-4-:R-:W-:Y:S06]  /*4540*/  @!P0 BRA `(.L_x_52) ;  /* 0x0000002000b48947 */ /* 0x014fec0003800000 */
.L_x_111:
        /* <DEDUP_REMOVED lines=15> */
[----:B------:R-:W-:Y:S02]  /*4640*/  R2UR UR7, R3 ;  /* 0x00000000030772ca */ /* 0x000fe400000e0000 */
[C---:B------:R-:W-:Y:S01]  /*4650*/  ISETP.NE.AND P0, PT, R5.reuse, 0x5, PT ;  /* 0x000000050500780c */ /* 0x040fe20003f05270 */
[----:B------:R-:W-:Y:S04]  /*4660*/  VIADD R5, R5, 0x1 ;  /* 0x0000000105057836 */ /* 0x000fe80000000000 */
[----:B------:R2:W-:Y:S01]  /*4670*/  UTMALDG.2D [UR8], [UR16], desc[UR14] ;  /* 0x00000e08100075b4 */ /* 0x0005e20008009000 */
[----:B------:R-:W-:Y:S01]  /*4680*/  UMOV UR5, UR9 ;  /* 0x0000000900057c82 */ /* 0x000fe20008000000 */
[----:B------:R-:W-:Y:S02]  /*4690*/  SEL R5, R5, RZ, P0 ;  /* 0x000000ff05057207 */ /* 0x000fe40000000000 */
[----:B------:R-:W-:Y:S02]  /*46a0*/  ISETP.NE.AND P0, PT, R10, 0x1, PT ;  /* 0x000000010a00780c */ /* 0x000fe40003f05270 */
[----:B------:R-:W-:Y:S01]  /*46b0*/  ISETP.NE.AND P1, PT, R5, RZ, PT ;  /* 0x000000ff0500720c */ /* 0x000fe20003f25270 */
[----:B------:R2:W-:Y:S01]  /*46c0*/  UTMALDG.2D [UR4], [UR12], desc[UR14] ;  /* 0x00000e040c0075b4 */ /* 0x0005e20008009000 */
[----:B------:R2:W-:Y:S02]  /*46d0*/  SYNCS.ARRIVE.TRANS64 RZ, [R4+URZ], R18 ;  /* 0x0000001204ff79a7 */ /* 0x0005e400080000ff */
[----:B------:R-:W-:Y:S04]  /*46e0*/  SEL R15, RZ, 0x1, P1 ;  /* 0x00000001ff0f7807 */ /* 0x000fe80000800000 */
[----:B------:R-:W-:Y:S03]  /*46f0*/  LOP3.LUT R15, R26, R15, RZ, 0x3c, !PT ;  /* 0x0000000f1a0f7212 */ /* 0x000fe600078e3cff */
[----:B--2---:R-:W-:Y:S05]  /*4700*/  @!P0 EXIT ;  /* 0x000000000000894d */ /* 0x004fea0003800000 */
[----:B------:R-:W-:Y:S02]  /*4710*/  IADD3 R11, PT, PT, R11, 0x98, RZ ;  /* 0x000000980b0b7810 */ /* 0x000fe40007ffe0ff */
[----:B------:R-:W-:Y:S01]  /*4720*/  IADD3 R7, PT, PT, R7, 0x98, RZ ;  /* 0x0000009807077810 */ /* 0x000fe20007ffe0ff */
[----:B------:R-:W-:Y:S06]  /*4730*/  BRA `(.L_x_53) ;  /* 0xffffffd800347947 */ /* 0x000fec000383ffff */
.L_x_23:
[----:B------:R-:W-:-:S04]  /*4740*/  LOP3.LUT R2, R21, 0xfffffffc, RZ, 0xc0, !PT ;  /* 0xfffffffc15027812 */ /* 0x000fc800078ec0ff */
[----:B------:R-:W-:-:S13]  /*4750*/  ISETP.NE.AND P0, PT, R2, 0x4, PT ;  /* 0x000000040200780c */ /* 0x000fda0003f05270 */
[----:B-1----:R-:W-:Y:S05]  /*4760*/  @P0 EXIT ;  /* 0x000000000000094d */ /* 0x002fea0003800000 */
[----:B------:R-:W1:Y:S01]  /*4770*/  S2R R2, SR_CgaCtaId ;  /* 0x0000000000027919 */ /* 0x000e620000008800 */
[----:B------:R-:W-:-:S04]  /*4780*/  MOV R3, 0x400 ;  /* 0x0000040000037802 */ /* 0x000fc80000000f00 */
[----:B-1----:R-:W-:-:S05]  /*4790*/  LEA R2, R2, R3, 0x18 ;  /* 0x0000000302027211 */ /* 0x002fca00078ec0ff */
[----:B------:R-:W1:Y:S02]  /*47a0*/  LDS R3, [R2+0x344b0] ;  /* 0x0344b00002037984 */ /* 0x000e640000000800 */
[----:B-1----:R-:W-:-:S13]  /*47b0*/  ISETP.NE.AND P0, PT, R3, RZ, PT ;  /* 0x000000ff0300720c */ /* 0x002fda0003f05270 */
[----:B------:R-:W-:Y:S05]  /*47c0*/  @!P0 BRA `(.L_x_54) ;  /* 0x0000000000048947 */ /* 0x000fea0003800000 */
[----:B------:R-:W-:Y:S05]  /*47d0*/  BPT.TRAP 0x1 ;  /* 0x000000040000795c */ /* 0x000fea0000300000 */
.L_x_54:
[----:B------:R-:W1:Y:S01]  /*47e0*/  S2UR UR4, SR_CTAID.X ;  /* 0x00000000000479c3 */ /* 0x000e620000002500 */
[----:B------:R-:W-:Y:S02]  /*47f0*/  IADD3 R21, PT, PT, R21, -0x4, RZ ;  /* 0xfffffffc15157810 */ /* 0x000fe40007ffe0ff */
[----:B-1----:R-:W-:-:S13]  /*4800*/  ISETP.LE.U32.AND P0, PT, R24, UR4, PT ;  /* 0x0000000418007c0c */ /* 0x002fda000bf03070 */
[----:B------:R-:W-:Y:S05]  /*4810*/  @P0 BRA `(.L_x_55) ;  /* 0x0000001400640947 */ /* 0x000fea0003800000 */
[----:B------:R-:W-:Y:S02]  /*4820*/  IMAD.U32 R35, RZ, RZ, UR4 ;  /* 0x00000004ff237e24 */ /* 0x000fe4000f8e00ff */
[----:B------:R-:W-:Y:S02]  /*4830*/  IMAD.SHL.U32 R33, R0, 0x10, RZ ;  /* 0x0000001000217824 */ /* 0x000fe400078e00ff */
[----:B------:R-:W-:Y:S01]  /*4840*/  IMAD R34, R21, 0x20, R0 ;  /* 0x0000002015227824 */ /* 0x000fe200078e0200 */
[----:B------:R-:W-:Y:S01]  /*4850*/  LOP3.LUT R3, RZ, R35, RZ, 0x33, !PT ;  /* 0x00000023ff037212 */ /* 0x000fe200078e33ff */
[----:B------:R-:W-:Y:S01]  /*4860*/  IMAD.MOV.U32 R23, RZ, RZ, RZ ;  /* 0x000000ffff177224 */ /* 0x000fe200078e00ff */
[----:B------:R-:W-:Y:S01]  /*4870*/  LOP3.LUT R33, R33, 0x70, RZ, 0xc0, !PT ;  /* 0x0000007021217812 */ /* 0x000fe200078ec0ff */
[----:B------:R-:W-:Y:S01]  /*4880*/  IMAD.MOV.U32 R22, RZ, RZ, -0x1 ;  /* 0xffffffffff167424 */ /* 0x000fe200078e00ff */
[----:B------:R-:W-:Y:S01]  /*4890*/  PRMT R25, R35, 0x7610, R25 ;  /* 0x0000761023197816 */ /* 0x000fe20000000019 */
[----:B------:R-:W-:Y:S01]  /*48a0*/  IMAD.IADD R24, R24, 0x1, R3 ;  /* 0x0000000118187824 */ /* 0x000fe200078e0203 */
[C---:B------:R-:W-:Y:S01]  /*48b0*/  LOP3.LUT R32, R33.reuse, 0x10, RZ, 0x3c, !PT ;  /* 0x0000001021207812 */ /* 0x040fe200078e3cff */
[----:B------:R-:W-:Y:S01]  /*48c0*/  IMAD.SHL.U32 R34, R34, 0x80, RZ ;  /* 0x0000008022227824 */ /* 0x000fe200078e00ff */
[----:B------:R-:W-:-:S02]  /*48d0*/  LOP3.LUT R31, R33, 0x20, RZ, 0x3c, !PT ;  /* 0x00000020211f7812 */ /* 0x000fc400078e3cff */
[----:B------:R-:W-:Y:S02]  /*48e0*/  SHF.R.U32.HI R24, RZ, 0x3, R24 ;  /* 0x00000003ff187819 */ /* 0x000fe40000011618 */
[C---:B------:R-:W-:Y:S02]  /*48f0*/  LOP3.LUT R30, R33.reuse, 0x30, RZ, 0x3c, !PT ;  /* 0x00000030211e7812 */ /* 0x040fe400078e3cff */
[C---:B------:R-:W-:Y:S01]  /*4900*/  LOP3.LUT R29, R33.reuse, 0x40, RZ, 0x3c, !PT ;  /* 0x00000040211d7812 */ /* 0x040fe200078e3cff */
[----:B------:R-:W-:Y:S01]  /*4910*/  IMAD.HI.U32 R24, R24, 0x1af286bd, RZ ;  /* 0x1af286bd18187827 */ /* 0x000fe200078e00ff */
[C---:B------:R-:W-:Y:S02]  /*4920*/  LOP3.LUT R28, R33.reuse, 0x50, RZ, 0x3c, !PT ;  /* 0x00000050211c7812 */ /* 0x040fe400078e3cff */
[----:B------:R-:W-:Y:S02]  /*4930*/  LOP3.LUT R27, R33, 0x60, RZ, 0x3c, !PT ;  /* 0x00000060211b7812 */ /* 0x000fe400078e3cff */
[----:B------:R-:W-:-:S02]  /*4940*/  SHF.R.U32.HI R24, RZ, 0x1, R24 ;  /* 0x00000001ff187819 */ /* 0x000fc40000011618 */
[----:B------:R-:W-:-:S03]  /*4950*/  LOP3.LUT R26, R33, 0x70, RZ, 0x3c, !PT ;  /* 0x00000070211a7812 */ /* 0x000fc600078e3cff */
[----:B------:R-:W-:-:S07]  /*4960*/  IMAD.MOV R24, RZ, RZ, -R24 ;  /* 0x000000ffff187224 */ /* 0x000fce00078e0a18 */
.L_x_66:
[----:B------:R-:W-:Y:S01]  /*4970*/  SHF.R.U32.HI R37, RZ, 0x5, R35 ;  /* 0x00000005ff257819 */ /* 0x000fe20000011623 */
[----:B------:R-:W-:Y:S01]  /*4980*/  VIADD R24, R24, 0x1 ;  /* 0x0000000118187836 */ /* 0x000fe20000000000 */
[----:B------:R-:W-:Y:S05]  /*4990*/  YIELD ;  /* 0x0000000000007946 */ /* 0x000fea0003800000 */
[----:B------:R-:W-:Y:S01]  /*49a0*/  IMAD.HI.U32 R37, R37, 0xd79435f, RZ ;  /* 0x0d79435f25257827 */ /* 0x000fe200078e00ff */
[----:B------:R-:W-:Y:S02]  /*49b0*/  ISETP.NE.AND P2, PT, R21, RZ, PT ;  /* 0x000000ff1500720c */ /* 0x000fe40003f45270 */
[----:B------:R-:W-:Y:S01]  /*49c0*/  ISETP.NE.AND P0, PT, R24, 0x1, PT ;  /* 0x000000011800780c */ /* 0x000fe20003f05270 */
[C---:B------:R-:W-:Y:S01]  /*49d0*/  IMAD R44, R37.reuse, -0x10, R20 ;  /* 0xfffffff0252c7824 */ /* 0x040fe200078e0214 */
[----:B------:R-:W-:Y:S01]  /*49e0*/  PRMT R0, R37, 0x9910, RZ ;  /* 0x0000991025007816 */ /* 0x000fe200000000ff */
[----:B------:R-:W-:Y:S01]  /*49f0*/  VIADD R22, R22, 0x1 ;  /* 0x0000000116167836 */ /* 0x000fe20000000000 */
[----:B-1----:R-:W-:-:S02]  /*4a00*/  MOV R3, 0x4a90 ;  /* 0x00004a9000037802 */ /* 0x002fc40000000f00 */
[----:B------:R-:W-:Y:S01]  /*4a10*/  VIMNMX.U32 R44, PT, PT, R44, 0x10, PT ;  /* 0x000000102c2c7848 */ /* 0x000fe20003fe0000 */
[----:B------:R-:W-:-:S04]  /*4a20*/  IMAD R0, R0, 0x260, RZ ;  /* 0x0000026000007824 */ /* 0x000fc800078e02ff */
[----:B------:R-:W-:Y:S02]  /*4a30*/  IMAD.MOV R39, RZ, RZ, -R0 ;  /* 0x000000ffff277224 */ /* 0x000fe400078e0a00 */
[----:B------:R-:W-:-:S03]  /*4a40*/  IMAD.MOV.U32 R13, RZ, RZ, R44 ;  /* 0x000000ffff0d7224 */ /* 0x000fc600078e002c */
[----:B------:R-:W-:-:S05]  /*4a50*/  PRMT R39, R39, 0x7710, RZ ;  /* 0x0000771027277816 */ /* 0x000fca00000000ff */
[----:B------:R-:W-:-:S05]  /*4a60*/  IMAD.IADD R39, R39, 0x1, R25 ;  /* 0x0000000127277824 */ /* 0x000fca00078e0219 */
[----:B------:R-:W-:Y:S02]  /*4a70*/  LOP3.LUT R4, R39, 0xffff, RZ, 0xc0, !PT ;  /* 0x0000ffff27047812 */ /* 0x000fe400078ec0ff */
[----:B------:R-:W-:Y:S05]  /*4a80*/  CALL.REL.NOINC `($__internal_3_$__cuda_sm20_div_u16) ;  /* 0x0000001c00bc7944 */ /* 0x000fea0003c00000 */
[C---:B------:R-:W-:Y:S01]  /*4a90*/  IMAD.SHL.U32 R3, R22.reuse, 0x8, RZ ;  /* 0x0000000816037824 */ /* 0x040fe200078e00ff */
[----:B------:R-:W-:Y:S02]  /*4aa0*/  SHF.R.U32.HI R4, RZ, 0x1, R22 ;  /* 0x00000001ff047819 */ /* 0x000fe40000011616 */
[----:B------:R-:W-:Y:S02]  /*4ab0*/  LOP3.LUT R36, R22, 0x1, RZ, 0xc0, !PT ;  /* 0x0000000116247812 */ /* 0x000fe400078ec0ff */
[----:B------:R-:W-:Y:S02]  /*4ac0*/  LOP3.LUT R3, R3, 0x8, RZ, 0xc0, !PT ;  /* 0x0000000803037812 */ /* 0x000fe400078ec0ff */
[----:B------:R-:W-:Y:S01]  /*4ad0*/  LOP3.LUT R4, R4, 0x1, RZ, 0xc0, !PT ;  /* 0x0000000104047812 */ /* 0x000fe200078ec0ff */
[----:B------:R-:W-:Y:S02]  /*4ae0*/  IMAD R36, R36, 0xc0, RZ ;  /* 0x000000c024247824 */ /* 0x000fe400078e02ff */
[----:B------:R-:W-:-:S02]  /*4af0*/  IMAD.IADD R3, R2, 0x1, R3 ;  /* 0x0000000102037824 */ /* 0x000fc400078e0203 */
[----:B------:R-:W-:-:S04]  /*4b00*/  IMAD.U32 R4, R4, -0x80000000, RZ ;  /* 0x8000000004047824 */ /* 0x000fc800078e00ff */
[----:B------:R-:W1:Y:S02]  /*4b10*/  SYNCS.PHASECHK.TRANS64.TRYWAIT P1, [R3+URZ+0x34490], R4 ;  /* 0x03449004030075a7 */ /* 0x000e6400080211ff */
[----:B-1----:R-:W-:Y:S05]  /*4b20*/  @!P1 BRA `(.L_x_56) ;  /* 0x0000001c00589947 */ /* 0x002fea0003800000 */
.L_x_113:
[----:B------:R-:W-:Y:S01]  /*4b30*/  NOP ;  /* 0x0000000000007918 */ /* 0x000fe20000000000 */
[----:B------:R-:W-:Y:S05]  /*4b40*/  @P2 BRA `(.L_x_57) ;  /* 0x0000000000042947 */ /* 0x000fea0003800000 */
[----:B------:R-:W-:-:S04]  /*4b50*/  DEPBAR.LE SB0, 0x1 ;  /* 0x000080400000791a */ /* 0x000fc80000000000 */
.L_x_57:
[----:B------:R-:W-:Y:S05]  /*4b60*/  WARPSYNC.ALL ;  /* 0x0000000000007948 */ /* 0x000fea0003800000 */
[----:B------:R-:W-:Y:S01]  /*4b70*/  NOP ;  /* 0x0000000000007918 */ /* 0x000fe20000000000 */
[----:B------:R-:W-:Y:S01]  /*4b80*/  BAR.SYNC.DEFER_BLOCKING 0x8, 0x80 ;  /* 0x0202000000007b1d */ /* 0x000fe20000010000 */
[C---:B------:R-:W-:Y:S01]  /*4b90*/  R2UR UR5, R36.reuse ;  /* 0x00000000240572ca */ /* 0x040fe200000e0000 */
[----:B------:R-:W-:Y:S01]  /*4ba0*/  IMAD R38, R23, 0x4000, R34 ;  /* 0x0000400017267824 */ /* 0x000fe200078e0222 */
[----:B------:R-:W-:Y:S02]  /*4bb0*/  R2UR UR4, R36 ;  /* 0x00000000240472ca */ /* 0x000fe400000e0000 */
[----:B------:R-:W-:-:S02]  /*4bc0*/  PRMT R44, R44, 0x9910, RZ ;  /* 0x000099102c2c7816 */ /* 0x000fc400000000ff */
[----:B------:R-:W-:-:S07]  /*4bd0*/  ISETP.NE.AND P1, PT, R21, RZ, PT ;  /* 0x000000ff1500720c */ /* 0x000fce0003f25270 */
[----:B------:R-:W2:Y:S01]  /*4be0*/  LDTM.x8 R12, tmem[UR5] ;  /* 0x00000005000c79ee */ /* 0x000ea200081c0000 */
[C---:B------:R-:W-:Y:S01]  /*4bf0*/  R2UR UR5, R36.reuse ;  /* 0x00000000240572ca */ /* 0x040fe200000e0000 */
[----:B------:R-:W-:Y:S01]  /*4c00*/  NOP ;  /* 0x0000000000007918 */ /* 0x000fe20000000000 */
[----:B-12---:R-:W1:Y:S01]  /*4c10*/  LDTM.x8 R4, tmem[UR4+0x8] ;  /* 0x00000804000479ee */ /* 0x006e6200081c0000 */
[----:B------:R-:W-:Y:S02]  /*4c20*/  R2UR UR4, R36 ;  /* 0x00000000240472ca */ /* 0x000fe400000e0000 */
[----:B------:R-:W-:Y:S02]  /*4c30*/  F2FP.BF16.F32.PACK_AB R12, R13, R12 ;  /* 0x0000000c0d0c723e */ /* 0x000fe400000010ff */
[----:B------:R-:W-:Y:S02]  /*4c40*/  F2FP.BF16.F32.PACK_AB R13, R15, R14 ;  /* 0x0000000e0f0d723e */ /* 0x000fe400000010ff */
[----:B------:R-:W-:-:S02]  /*4c50*/  F2FP.BF16.F32.PACK_AB R14, R17, R16 ;  /* 0x00000010110e723e */ /* 0x000fc400000010ff */
[----:B------:R-:W-:Y:S02]  /*4c60*/  F2FP.BF16.F32.PACK_AB R15, R19, R18 ;  /* 0x00000012130f723e */ /* 0x000fe400000010ff */
[----:B------:R-:W-:Y:S02]  /*4c70*/  IADD3 R16, PT, PT, R2, R38, R33 ;  /* 0x0000002602107210 */ /* 0x000fe40007ffe021 */
[----:B-1----:R-:W-:Y:S02]  /*4c80*/  F2FP.BF16.F32.PACK_AB R4, R5, R4 ;  /* 0x000000040504723e */ /* 0x002fe400000010ff */
[----:B------:R-:W-:Y:S01]  /*4c90*/  F2FP.BF16.F32.PACK_AB R5, R7, R6 ;  /* 0x000000060705723e */ /* 0x000fe200000010ff */
[----:B------:R1:W-:Y:S01]  /*4ca0*/  STS.128 [R16], R12 ;  /* 0x0000000c10007388 */ /* 0x0003e20000000c00 */
[----:B------:R-:W-:Y:S01]  /*4cb0*/  F2FP.BF16.F32.PACK_AB R6, R9, R8 ;  /* 0x000000080906723e */ /* 0x000fe200000010ff */
[----:B------:R-:W-:Y:S01]  /*4cc0*/  NOP ;  /* 0x0000000000007918 */ /* 0x000fe20000000000 */
[----:B------:R-:W-:-:S02]  /*4cd0*/  F2FP.BF16.F32.PACK_AB R7, R11, R10 ;  /* 0x0000000a0b07723e */ /* 0x000fc400000010ff */
[----:B------:R-:W-:-:S05]  /*4ce0*/  IADD3 R8, PT, PT, R2, R38, R32 ;  /* 0x0000002602087210 */ /* 0x000fca0007ffe020 */
[----:B------:R2:W-:Y:S01]  /*4cf0*/  STS.128 [R8], R4 ;  /* 0x0000000408007388 */ /* 0x0005e20000000c00 */
[----:B-1----:R-:W2:Y:S01]  /*4d00*/  LDTM.x8 R12, tmem[UR5+0x10] ;  /* 0x00001005000c79ee */ /* 0x002ea200081c0000 */
[----:B------:R-:W-:Y:S01]  /*4d10*/  NOP ;  /* 0x0000000000007918 */ /* 0x000fe20000000000 */
[C---:B------:R-:W-:Y:S01]  /*4d20*/  R2UR UR5, R36.reuse ;  /* 0x00000000240572ca */ /* 0x040fe200000e0000 */
[----:B--2---:R-:W1:Y:S01]  /*4d30*/  LDTM.x8 R4, tmem[UR4+0x18] ;  /* 0x00001804000479ee */ /* 0x004e6200081c0000 */
        /* <DEDUP_REMOVED lines=23> */
[----:B-1----:R-:W-:Y:S02]  /*4eb0*/  F2FP.BF16.F32.PACK_AB R40, R5, R4 ;  /* 0x000000040528723e */ /* 0x002fe400000010ff */
[C---:B------:R-:W-:Y:S02]  /*4ec0*/  IADD3 R4, PT, PT, R2.reuse, R38, R29 ;  /* 0x0000002602047210 */ /* 0x040fe40007ffe01d */
[----:B------:R-:W-:Y:S02]  /*4ed0*/  F2FP.BF16.F32.PACK_AB R41, R7, R6 ;  /* 0x000000060729723e */ /* 0x000fe400000010ff */
[----:B------:R-:W-:Y:S01]  /*4ee0*/  F2FP.BF16.F32.PACK_AB R42, R9, R8 ;  /* 0x00000008092a723e */ /* 0x000fe200000010ff */
[----:B------:R1:W-:Y:S01]  /*4ef0*/  STS.128 [R4], R12 ;  /* 0x0000000c04007388 */ /* 0x0003e20000000c00 */
[----:B------:R-:W-:Y:S01]  /*4f00*/  F2FP.BF16.F32.PACK_AB R43, R11, R10 ;  /* 0x0000000a0b2b723e */ /* 0x000fe200000010ff */
[----:B------:R-:W-:Y:S01]  /*4f10*/  NOP ;  /* 0x0000000000007918 */ /* 0x000fe20000000000 */
[----:B------:R-:W-:-:S05]  /*4f20*/  IADD3 R5, PT, PT, R2, R38, R28 ;  /* 0x0000002602057210 */ /* 0x000fca0007ffe01c */
[----:B------:R2:W-:Y:S01]  /*4f30*/  STS.128 [R5], R40 ;  /* 0x0000002805007388 */ /* 0x0005e20000000c00 */
[----:B-1----:R-:W2:Y:S01]  /*4f40*/  LDTM.x8 R12, tmem[UR5+0x30] ;  /* 0x00003005000c79ee */ /* 0x002ea200081c0000 */
[----:B------:R-:W-:Y:S01]  /*4f50*/  NOP ;  /* 0x0000000000007918 */ /* 0x000fe20000000000 */
[----:B--2---:R-:W1:Y:S01]  /*4f60*/  LDTM.x8 R4, tmem[UR4+0x38] ;  /* 0x00003804000479ee */ /* 0x004e6200081c0000 */
[C---:B------:R-:W-:Y:S01]  /*4f70*/  PRMT R40, R0.reuse, 0x9910, RZ ;  /* 0x0000991000287816 */ /* 0x040fe200000000ff */
[----:B------:R-:W-:Y:S01]  /*4f80*/  IMAD.MOV.U32 R41, RZ, RZ, R44 ;  /* 0x000000ffff297224 */ /* 0x000fe200078e002c */
[----:B------:R-:W-:-:S03]  /*4f90*/  LOP3.LUT R0, R0, 0xffff, RZ, 0xc0, !PT ;  /* 0x0000ffff00007812 */ /* 0x000fc600078ec0ff */
[----:B------:R-:W-:-:S04]  /*4fa0*/  IMAD R40, R40, R41, RZ ;  /* 0x0000002928287224 */ /* 0x000fc800078e02ff */
[----:B------:R-:W-:-:S05]  /*4fb0*/  IMAD.MOV R40, RZ, RZ, -R40 ;  /* 0x000000ffff287224 */ /* 0x000fca00078e0a28 */
[----:B------:R-:W-:Y:S02]  /*4fc0*/  PRMT R40, R40, 0x7710, RZ ;  /* 0x0000771028287816 */ /* 0x000fe400000000ff */
[----:B------:R-:W-:Y:S02]  /*4fd0*/  F2FP.BF16.F32.PACK_AB R12, R13, R12 ;  /* 0x0000000c0d0c723e */ /* 0x000fe400000010ff */
[----:B------:R-:W-:Y:S01]  /*4fe0*/  F2FP.BF16.F32.PACK_AB R13, R15, R14 ;  /* 0x0000000e0f0d723e */ /* 0x000fe200000010ff */
[----:B------:R-:W-:Y:S01]  /*4ff0*/  IMAD.IADD R39, R39, 0x1, R40 ;  /* 0x0000000127277824 */ /* 0x000fe200078e0228 */
[----:B------:R-:W-:Y:S02]  /*5000*/  F2FP.BF16.F32.PACK_AB R14, R17, R16 ;  /* 0x00000010110e723e */ /* 0x000fe400000010ff */
[----:B------:R-:W-:Y:S02]  /*5010*/  F2FP.BF16.F32.PACK_AB R15, R19, R18 ;  /* 0x00000012130f723e */ /* 0x000fe400000010ff */
[----:B-1----:R-:W-:-:S02]  /*5020*/  F2FP.BF16.F32.PACK_AB R4, R5, R4 ;  /* 0x000000040504723e */ /* 0x002fc400000010ff */
[----:B------:R-:W-:Y:S02]  /*5030*/  F2FP.BF16.F32.PACK_AB R5, R7, R6 ;  /* 0x000000060705723e */ /* 0x000fe400000010ff */
[----:B------:R-:W-:Y:S02]  /*5040*/  F2FP.BF16.F32.PACK_AB R6, R9, R8 ;  /* 0x000000080906723e */ /* 0x000fe400000010ff */
[C---:B------:R-:W-:Y:S02]  /*5050*/  IADD3 R8, PT, PT, R2.reuse, R38, R27 ;  /* 0x0000002602087210 */ /* 0x040fe40007ffe01b */
[----:B------:R-:W-:Y:S02]  /*5060*/  F2FP.BF16.F32.PACK_AB R7, R11, R10 ;  /* 0x0000000a0b07723e */ /* 0x000fe400000010ff */
[----:B------:R-:W-:Y:S01]  /*5070*/  IADD3 R38, PT, PT, R2, R38, R26 ;  /* 0x0000002602267210 */ /* 0x000fe20007ffe01a */
[----:B------:R-:W-:Y:S01]  /*5080*/  STS.128 [R8], R12 ;  /* 0x0000000c08007388 */ /* 0x000fe20000000c00 */
[----:B------:R-:W-:Y:S01]  /*5090*/  NOP ;  /* 0x0000000000007918 */ /* 0x000fe20000000000 */
[----:B------:R-:W-:-:S02]  /*50a0*/  LOP3.LUT R39, R39, 0xffff, RZ, 0xc0, !PT ;  /* 0x0000ffff27277812 */ /* 0x000fc400078ec0ff */
[----:B------:R1:W-:Y:S03]  /*50b0*/  STS.128 [R38], R4 ;  /* 0x0000000426007388 */ /* 0x0003e60000000c00 */
[----:B------:R-:W-:Y:S01]  /*50c0*/  IMAD R39, R37, 0x10, R39 ;  /* 0x0000001025277824 */ /* 0x000fe200078e0227 */
[----:B------:R2:W-:Y:S06]  /*50d0*/  MEMBAR.ALL.CTA ;  /* 0x0000000000007992 */ /* 0x0005ec0000008000 */
[----:B--2---:R-:W2:Y:S01]  /*50e0*/  FENCE.VIEW.ASYNC.S ;  /* 0x00000000000073c6 */ /* 0x004ea20000000000 */
[----:B------:R-:W-:-:S02]  /*50f0*/  IMAD R37, R0, 0xc0, RZ ;  /* 0x000000c000257824 */ /* 0x000fc400078e02ff */
[----:B-1----:R-:W-:Y:S01]  /*5100*/  IMAD.SHL.U32 R38, R39, 0x80, RZ ;  /* 0x0000008027267824 */ /* 0x002fe200078e00ff */
[----:B--2---:R-:W-:Y:S06]  /*5110*/  BAR.SYNC.DEFER_BLOCKING 0x8, 0x80 ;  /* 0x0202000000007b1d */ /* 0x004fec0000010000 */
[----:B------:R-:W-:Y:S05]  /*5120*/  @P1 BRA `(.L_x_58) ;  /* 0x0000000000381947 */ /* 0x000fea0003800000 */
[----:B------:R-:W-:Y:S01]  /*5130*/  ELECT P2, URZ, PT ;  /* 0x0000000000ff782f */ /* 0x000fe20003840000 */
[----:B------:R-:W-:-:S12]  /*5140*/  BSSY.RECONVERGENT B0, `(.L_x_58) ;  /* 0x000000c000007945 */ /* 0x000fd80003800200 */
[----:B------:R-:W-:Y:S05]  /*5150*/  @!P2 BRA `(.L_x_59) ;  /* 0x000000000028a947 */ /* 0x000fea0003800000 */
[----:B------:R-:W1:Y:S01]  /*5160*/  LDCU.64 UR8, c[0x0][0x348] ;  /* 0x00006900ff0877ac */ /* 0x000e620008000a00 */
[----:B------:R-:W-:Y:S02]  /*5170*/  R2UR UR7, R23 ;  /* 0x00000000170772ca */ /* 0x000fe400000e0000 */
[----:B------:R-:W-:Y:S02]  /*5180*/  R2UR UR4, R2 ;  /* 0x00000000020472ca */ /* 0x000fe400000e0000 */
[----:B------:R-:W-:Y:S02]  /*5190*/  R2UR UR5, R37 ;  /* 0x00000000250572ca */ /* 0x000fe400000e0000 */
[----:B------:R-:W-:-:S09]  /*51a0*/  R2UR UR6, R38 ;  /* 0x00000000260672ca */ /* 0x000fd200000e0000 */
[----:B------:R-:W-:Y:S02]  /*51b0*/  ULEA UR4, UR7, UR4, 0xe ;  /* 0x0000000407047291 */ /* 0x000fe4000f8e70ff */
[----:B-1----:R-:W-:-:S04]  /*51c0*/  UIADD3 UR8, UP0, UPT, UR8, 0x240, URZ ;  /* 0x0000024008087890 */ /* 0x002fc8000ff1e0ff */
[----:B------:R-:W-:-:S09]  /*51d0*/  UIADD3.X UR9, UPT, UPT, URZ, UR9, URZ, UP0, !UPT ;  /* 0x00000009ff097290 */ /* 0x000fd200087fe4ff */
[----:B------:R1:W-:Y:S02]  /*51e0*/  UTMASTG.2D [UR4], [UR8] ;  /* 0x00000004080073b5 */ /* 0x0003e40008008000 */
[----:B-1----:R0:W-:Y:S02]  /*51f0*/  UTMACMDFLUSH ;  /* 0x00000000000079b7 */ /* 0x0021e40000000000 */
.L_x_59:
[----:B------:R-:W-:Y:S05]  /*5200*/  BSYNC.RECONVERGENT B0 ;  /* 0x0000000000007941 */ /* 0x000fea0003800200 */
.L_x_58:
[----:B------:R-:W-:Y:S05]  /*5210*/  @P1 BRA `(.L_x_60) ;  /* 0x0000000000041947 */ /* 0x000fea0003800000 */
[----:B------:R-:W-:-:S04]  /*5220*/  DEPBAR.LE SB0, 0x1 ;  /* 0x000080400000791a */ /* 0x000fc80000000000 */
.L_x_60:
[----:B------:R-:W-:Y:S01]  /*5230*/  BAR.SYNC.DEFER_BLOCKING 0x8, 0x80 ;  /* 0x0202000000007b1d */ /* 0x000fe20000010000 */
[C---:B------:R-:W-:Y:S02]  /*5240*/  R2UR UR5, R36.reuse ;  /* 0x00000000240572ca */ /* 0x040fe400000e0000 */
[----:B------:R-:W-:Y:S02]  /*5250*/  R2UR UR4, R36 ;  /* 0x00000000240472ca */ /* 0x000fe400000e0000 */
[----:B------:R-:W-:-:S04]  /*5260*/  LOP3.LUT R0, R23, 0x1, RZ, 0xc0, !PT ;  /* 0x0000000117007812 */ /* 0x000fc800078ec0ff */
[----:B------:R-:W-:-:S05]  /*5270*/  LOP3.LUT R23, R0, 0x1, RZ, 0x3c, !PT ;  /* 0x0000000100177812 */ /* 0x000fca00078e3cff */
[----:B------:R-:W1:Y:S01]  /*5280*/  LDTM.x8 R12, tmem[UR5+0x40] ;  /* 0x00004005000c79ee */ /* 0x000e6200081c0000 */
[----:B------:R-:W-:Y:S01]  /*5290*/  IMAD R39, R23, 0x4000, R34 ;  /* 0x0000400017277824 */ /* 0x000fe200078e0222 */
[----:B------:R-:W-:Y:S01]  /*52a0*/  NOP ;  /* 0x0000000000007918 */ /* 0x000fe20000000000 */
[----:B-1----:R-:W1:Y:S01]  /*52b0*/  LDTM.x8 R4, tmem[UR4+0x48] ;  /* 0x00004804000479ee */ /* 0x002e6200081c0000 */
[----:B------:R-:W-:Y:S02]  /*52c0*/  F2FP.BF16.F32.PACK_AB R12, R13, R12 ;  /* 0x0000000c0d0c723e */ /* 0x000fe400000010ff */
[----:B------:R-:W-:Y:S02]  /*52d0*/  F2FP.BF16.F32.PACK_AB R13, R15, R14 ;  /* 0x0000000e0f0d723e */ /* 0x000fe400000010ff */
[----:B------:R-:W-:Y:S02]  /*52e0*/  F2FP.BF16.F32.PACK_AB R14, R17, R16 ;  /* 0x00000010110e723e */ /* 0x000fe400000010ff */
[----:B------:R-:W-:-:S02]  /*52f0*/  F2FP.BF16.F32.PACK_AB R15, R19, R18 ;  /* 0x00000012130f723e */ /* 0x000fc400000010ff */
[CC--:B------:R-:W-:Y:S02]  /*5300*/  IADD3 R16, PT, PT, R2.reuse, R39.reuse, R33 ;  /* 0x0000002702107210 */ /* 0x0c0fe40007ffe021 */
[----:B-1----:R-:W-:Y:S02]  /*5310*/  F2FP.BF16.F32.PACK_AB R4, R5, R4 ;  /* 0x000000040504723e */ /* 0x002fe400000010ff */
[----:B------:R-:W-:Y:S01]  /*5320*/  F2FP.BF16.F32.PACK_AB R5, R7, R6 ;  /* 0x000000060705723e */ /* 0x000fe200000010ff */
[----:B------:R1:W-:Y:S01]  /*5330*/  STS.128 [R16], R12 ;  /* 0x0000000c10007388 */ /* 0x0003e20000000c00 */
[----:B------:R-:W-:Y:S01]  /*5340*/  F2FP.BF16.F32.PACK_AB R6, R9, R8 ;  /* 0x000000080906723e */ /* 0x000fe200000010ff */
[----:B------:R-:W-:Y:S01]  /*5350*/  NOP ;  /* 0x0000000000007918 */ /* 0x000fe20000000000 */
[----:B------:R-:W-:Y:S02]  /*5360*/  F2FP.BF16.F32.PACK_AB R7, R11, R10 ;  /* 0x0000000a0b07723e */ /* 0x000fe400000010ff */
[----:B------:R-:W-:-:S05]  /*5370*/  IADD3 R8, PT, PT, R2, R39, R32 ;  /* 0x0000002702087210 */ /* 0x000fca0007ffe020 */
[----:B------:R2:W-:Y:S01]  /*5380*/  STS.128 [R8], R4 ;  /* 0x0000000408007388 */ /* 0x0005e20000000c00 */
[----:B-1----:R-:W2:Y:S01]  /*5390*/  LDTM.x8 R12, tmem[UR5+0x50] ;  /* 0x00005005000c79ee */ /* 0x002ea200081c0000 */
[----:B------:R-:W-:Y:S01]  /*53a0*/  NOP ;  /* 0x0000000000007918 */ /* 0x000fe20000000000 */
[----:B--2---:R-:W1:Y:S01]  /*53b0*/  LDTM.x8 R4, tmem[UR4+0x58] ;  /* 0x00005804000479ee */ /* 0x004e6200081c0000 */
        /* <DEDUP_REMOVED lines=36> */
[----:B-1----:R-:W-:Y:S02]  /*5600*/  F2FP.BF16.F32.PACK_AB R4, R5, R4 ;  /* 0x000000040504723e */ /* 0x002fe400000010ff */
[----:B------:R-:W-:Y:S02]  /*5610*/  F2FP.BF16.F32.PACK_AB R5, R7, R6 ;  /* 0x000000060705723e */ /* 0x000fe400000010ff */
[----:B------:R-:W-:Y:S02]  /*5620*/  F2FP.BF16.F32.PACK_AB R6, R9, R8 ;  /* 0x000000080906723e */ /* 0x000fe400000010ff */
[CC--:B------:R-:W-:Y:S02]  /*5630*/  IADD3 R8, PT, PT, R2.reuse, R39.reuse, R27 ;  /* 0x0000002702087210 */ /* 0x0c0fe40007ffe01b */
[----:B------:R-:W-:Y:S02]  /*5640*/  F2FP.BF16.F32.PACK_AB R7, R11, R10 ;  /* 0x0000000a0b07723e */ /* 0x000fe400000010ff */
[----:B------:R-:W-:Y:S01]  /*5650*/  IADD3 R39, PT, PT, R2, R39, R26 ;  /* 0x0000002702277210 */ /* 0x000fe20007ffe01a */
[----:B------:R1:W-:Y:S01]  /*5660*/  STS.128 [R8], R40 ;  /* 0x0000002808007388 */ /* 0x0003e20000000c00 */
[----:B------:R-:W-:-:S03]  /*5670*/  NOP ;  /* 0x0000000000007918 */ /* 0x000fc60000000000 */
[----:B------:R1:W-:Y:S01]  /*5680*/  STS.128 [R39], R4 ;  /* 0x0000000427007388 */ /* 0x0003e20000000c00 */
[----:B------:R2:W-:Y:S06]  /*5690*/  MEMBAR.ALL.CTA ;  /* 0x0000000000007992 */ /* 0x0005ec0000008000 */
[----:B--2---:R-:W2:Y:S02]  /*56a0*/  FENCE.VIEW.ASYNC.S ;  /* 0x00000000000073c6 */ /* 0x004ea40000000000 */
[----:B--2---:R-:W-:Y:S06]  /*56b0*/  BAR.SYNC.DEFER_BLOCKING 0x8, 0x80 ;  /* 0x0202000000007b1d */ /* 0x004fec0000010000 */
[----:B------:R-:W-:Y:S05]  /*56c0*/  @P1 BRA `(.L_x_61) ;  /* 0x0000000000401947 */ /* 0x000fea0003800000 */
[----:B------:R-:W-:Y:S01]  /*56d0*/  ELECT P2, URZ, PT ;  /* 0x0000000000ff782f */ /* 0x000fe20003840000 */
[----:B------:R-:W-:-:S12]  /*56e0*/  BSSY.RECONVERGENT B0, `(.L_x_62) ;  /* 0x000000d000007945 */ /* 0x000fd80003800200 */
[----:B------:R-:W-:Y:S05]  /*56f0*/  @!P2 BRA `(.L_x_63) ;  /* 0x00000000002ca947 */ /* 0x000fea0003800000 */
[----:B------:R-:W2:Y:S01]  /*5700*/  LDCU.64 UR8, c[0x0][0x348] ;  /* 0x00006900ff0877ac */ /* 0x000ea20008000a00 */
[----:B------:R-:W-:Y:S02]  /*5710*/  R2UR UR7, R23 ;  /* 0x00000000170772ca */ /* 0x000fe400000e0000 */
[----:B------:R-:W-:Y:S02]  /*5720*/  R2UR UR4, R2 ;  /* 0x00000000020472ca */ /* 0x000fe400000e0000 */
[----:B------:R-:W-:Y:S02]  /*5730*/  R2UR UR5, R37 ;  /* 0x00000000250572ca */ /* 0x000fe400000e0000 */
[----:B------:R-:W-:-:S09]  /*5740*/  R2UR UR6, R38 ;  /* 0x00000000260672ca */ /* 0x000fd200000e0000 */
[----:B------:R-:W-:Y:S02]  /*5750*/  ULEA UR4, UR7, UR4, 0xe ;  /* 0x0000000407047291 */ /* 0x000fe4000f8e70ff */
[----:B--2---:R-:W-:Y:S02]  /*5760*/  UIADD3 UR8, UP0, UPT, UR8, 0x240, URZ ;  /* 0x0000024008087890 */ /* 0x004fe4000ff1e0ff */
[----:B------:R-:W-:Y:S02]  /*5770*/  UIADD3 UR5, UPT, UPT, UR5, 0x40, URZ ;  /* 0x0000004005057890 */ /* 0x000fe4000fffe0ff */
[----:B------:R-:W-:-:S09]  /*5780*/  UIADD3.X UR9, UPT, UPT, URZ, UR9, URZ, UP0, !UPT ;  /* 0x00000009ff097290 */ /* 0x000fd200087fe4ff */
[----:B------:R2:W-:Y:S02]  /*5790*/  UTMASTG.2D [UR4], [UR8] ;  /* 0x00000004080073b5 */ /* 0x0005e40008008000 */
[----:B--2---:R0:W-:Y:S02]  /*57a0*/  UTMACMDFLUSH ;  /* 0x00000000000079b7 */ /* 0x0041e40000000000 */
.L_x_63:
[----:B------:R-:W-:Y:S05]  /*57b0*/  BSYNC.RECONVERGENT B0 ;  /* 0x0000000000007941 */ /* 0x000fea0003800200 */
.L_x_62:
[----:B------:R-:W-:-:S04]  /*57c0*/  DEPBAR.LE SB0, 0x1 ;  /* 0x000080400000791a */ /* 0x000fc80000000000 */
.L_x_61:
[----:B------:R-:W-:Y:S01]  /*57d0*/  BAR.SYNC.DEFER_BLOCKING 0x8, 0x80 ;  /* 0x0202000000007b1d */ /* 0x000fe20000010000 */
[----:B------:R-:W-:Y:S01]  /*57e0*/  R2UR UR5, R36 ;  /* 0x00000000240572ca */ /* 0x000fe200000e0000 */
[----:B-1----:R-:W-:Y:S01]  /*57f0*/  IMAD R39, R0, 0x4000, R34 ;  /* 0x0000400000277824 */ /* 0x002fe200078e0222 */
[----:B------:R-:W-:Y:S01]  /*5800*/  R2UR UR4, R36 ;  /* 0x00000000240472ca */ /* 0x000fe200000e0000 */
[----:B------:R-:W-:-:S05]  /*5810*/  VIADD R3, R3, 0x344a0 ;  /* 0x000344a003037836 */ /* 0x000fca0000000000 */
[----:B------:R-:W-:-:S05]  /*5820*/  PRMT R3, RZ, 0x654, R3 ;  /* 0x00000654ff037816 */ /* 0x000fca0000000003 */
[----:B------:R-:W1:Y:S01]  /*5830*/  LDTM.x8 R12, tmem[UR5+0x80] ;  /* 0x00008005000c79ee */ /* 0x000e6200081c0000 */
[----:B------:R-:W-:Y:S01]  /*5840*/  NOP ;  /* 0x0000000000007918 */ /* 0x000fe20000000000 */
[----:B-1----:R-:W1:Y:S01]  /*5850*/  LDTM.x8 R4, tmem[UR4+0x88] ;  /* 0x00008804000479ee */ /* 0x002e6200081c0000 */
[----:B------:R-:W-:Y:S02]  /*5860*/  F2FP.BF16.F32.PACK_AB R12, R13, R12 ;  /* 0x0000000c0d0c723e */ /* 0x000fe400000010ff */
[----:B------:R-:W-:Y:S02]  /*5870*/  F2FP.BF16.F32.PACK_AB R13, R15, R14 ;  /* 0x0000000e0f0d723e */ /* 0x000fe400000010ff */
[----:B------:R-:W-:Y:S02]  /*5880*/  F2FP.BF16.F32.PACK_AB R14, R17, R16 ;  /* 0x00000010110e723e */ /* 0x000fe400000010ff */
[----:B------:R-:W-:Y:S02]  /*5890*/  F2FP.BF16.F32.PACK_AB R15, R19, R18 ;  /* 0x00000012130f723e */ /* 0x000fe400000010ff */
[----:B------:R-:W-:-:S02]  /*58a0*/  IADD3 R16, PT, PT, R2, R39, R33 ;  /* 0x0000002702107210 */ /* 0x000fc40007ffe021 */
        /* <DEDUP_REMOVED lines=56> */
[----:B------:R-:W-:Y:S01]  /*5c30*/  NOP ;  /* 0x0000000000007918 */ /* 0x000fe20000000000 */
[----:B------:R1:W-:Y:S01]  /*5c40*/  SYNCS.ARRIVE.TRANS64.RED.A1T0 RZ, [R3+URZ], RZ ;  /* 0x000000ff03ff79a7 */ /* 0x0003e200081004ff */
        /* <DEDUP_REMOVED lines=18> */
.L_x_65:
[----:B------:R-:W-:Y:S05]  /*5d70*/  BSYNC.RECONVERGENT B0 ;  /* 0x0000000000007941 */ /* 0x000fea0003800200 */
.L_x_64:
[----:B------:R-:W-:Y:S02]  /*5d80*/  IADD3 R25, PT, PT, R25, 0x98, RZ ;  /* 0x0000009819197810 */ /* 0x000fe40007ffe0ff */
[----:B------:R-:W-:Y:S01]  /*5d90*/  IADD3 R35, PT, PT, R35, 0x98, RZ ;  /* 0x0000009823237810 */ /* 0x000fe20007ffe0ff */
[----:B------:R-:W-:Y:S06]  /*5da0*/  @P0 BRA `(.L_x_66) ;  /* 0xffffffe800f00947 */ /* 0x000fec000383ffff */
.L_x_55:
[----:B------:R-:W-:-:S13]  /*5db0*/  ISETP.NE.AND P0, PT, R21, 0x3, PT ;  /* 0x000000031500780c */ /* 0x000fda0003f05270 */
[----:B------:R-:W-:Y:S05]  /*5dc0*/  @P0 EXIT ;  /* 0x000000000000094d */ /* 0x000fea0003800000 */
[----:B------:R-:W-:Y:S05]  /*5dd0*/  WARPSYNC.ALL ;  /* 0x0000000000007948 */ /* 0x000fea0003800000 */
[----:B------:R-:W-:Y:S01]  /*5de0*/  NOP ;  /* 0x0000000000007918 */ /* 0x000fe20000000000 */
[----:B------:R-:W2:Y:S01]  /*5df0*/  S2UR UR5, SR_CgaCtaId ;  /* 0x00000000000579c3 */ /* 0x000ea20000008800 */
[----:B------:R-:W-:Y:S02]  /*5e00*/  UMOV UR4, 0x50 ;  /* 0x0000005000047882 */ /* 0x000fe40000000000 */
[----:B--2---:R-:W-:-:S09]  /*5e10*/  ULEA UR5, UR5, UR4, 0x18 ;  /* 0x0000000405057291 */ /* 0x004fd2000f8ec0ff */
[----:B------:R-:W2:Y:S02]  /*5e20*/  LDS R2, [UR5] ;  /* 0x00000005ff027984 */ /* 0x000ea40008000800 */
[----:B--2---:R-:W-:-:S04]  /*5e30*/  LOP3.LUT R0, R2, 0xffff, RZ, 0xc0, !PT ;  /* 0x0000ffff02007812 */ /* 0x004fc800078ec0ff */
[----:B------:R-:W-:-:S13]  /*5e40*/  ISETP.NE.AND P0, PT, R0, 0xffff, PT ;  /* 0x0000ffff0000780c */ /* 0x000fda0003f05270 */
[----:B------:R-:W-:Y:S05]  /*5e50*/  @P0 BRA `(.L_x_67) ;  /* 0x0000000000480947 */ /* 0x000fea0003800000 */
[----:B------:R-:W-:-:S04]  /*5e60*/  SHF.R.U32.HI R0, RZ, 0x10, R2 ;  /* 0x00000010ff007819 */ /* 0x000fc80000011602 */
[----:B------:R-:W-:-:S04]  /*5e70*/  LOP3.LUT R0, R0, 0x1, RZ, 0xc0, !PT ;  /* 0x0000000100007812 */ /* 0x000fc800078ec0ff */
[----:B------:R-:W-:-:S13]  /*5e80*/  ISETP.NE.AND P0, PT, R0, 0x1, PT ;  /* 0x000000010000780c */ /* 0x000fda0003f05270 */
[----:B------:R-:W-:Y:S05]  /*5e90*/  @P0 BRA `(.L_x_68) ;  /* 0x00000000002c0947 */ /* 0x000fea0003800000 */
[----:B------:R-:W2:Y:S01]  /*5ea0*/  S2R R0, SR_LANEID ;  /* 0x0000000000007919 */ /* 0x000ea20000000000 */
[----:B------:R-:W-:Y:S01]  /*5eb0*/  IMAD.MOV.U32 R2, RZ, RZ, -0x20000 ;  /* 0xfffe0000ff027424 */ /* 0x000fe200078e00ff */
[----:B------:R-:W-:Y:S02]  /*5ec0*/  VOTEU.ANY UR6, UPT, PT ;  /* 0x0000000000067886 */ /* 0x000fe400038e0100 */
[----:B------:R-:W-:Y:S01]  /*5ed0*/  UFLO.U32 UR6, UR6 ;  /* 0x00000006000672bd */ /* 0x000fe200080e0000 */
[----:B------:R-:W3:Y:S05]  /*5ee0*/  REDUX UR4, R2 ;  /* 0x00000000020473c4 */ /* 0x000eea0000000000 */
[----:B--2---:R-:W-:-:S02]  /*5ef0*/  ISETP.EQ.U32.AND P0, PT, R0, UR6, PT ;  /* 0x0000000600007c0c */ /* 0x004fc4000bf02070 */
[----:B---3--:R-:W-:Y:S01]  /*5f00*/  MOV R0, UR4 ;  /* 0x0000000400007c02 */ /* 0x008fe20008000f00 */
[----:B------:R-:W-:-:S05]  /*5f10*/  UMOV UR4, 0xfffe0000 ;  /* 0xfffe000000047882 */ /* 0x000fca0000000000 */
[----:B------:R2:W-:Y:S05]  /*5f20*/  UTCATOMSWS.AND URZ, UR4 ;  /* 0x0000000400ff79e3 */ /* 0x0005ea0008000000 */
[----:B------:R2:W-:Y:S01]  /*5f30*/  @P0 ATOMS.AND RZ, [UR5], R0 ;  /* 0x00000000ffff098c */ /* 0x0005e2000a800005 */
[----:B------:R-:W-:Y:S05]  /*5f40*/  BRA `(.L_x_69) ;  /* 0x0000000000147947 */ /* 0x000fea0003800000 */
.L_x_68:
[----:B------:R-:W-:Y:S02]  /*5f50*/  MOV R2, 0x5f70 ;  /* 0x00005f7000027802 */ /* 0x000fe40000000f00 */
[----:B-1----:R-:W-:Y:S05]  /*5f60*/  CALL.REL.NOINC `($__internal_0_$__cuda_sm10x_tcgen05_guardrail_trap_col_being_dealloced_not_returned_by_alloc) ;  /* 0x0000000800607944 */ /* 0x002fea0003c00000 */
[----:B------:R-:W-:Y:S05]  /*5f70*/  BRA `(.L_x_69) ;  /* 0x0000000000087947 */ /* 0x000fea0003800000 */
.L_x_67:
[----:B------:R-:W-:Y:S02]  /*5f80*/  MOV R2, 0x5fa0 ;  /* 0x00005fa000027802 */ /* 0x000fe40000000f00 */
[----:B-1----:R-:W-:Y:S05]  /*5f90*/  CALL.REL.NOINC `($__internal_2_$__cuda_sm10x_tcgen05_guardrail_trap_unallocated_columns_being_dealloced) ;  /* 0x00000008006c7944 */ /* 0x002fea0003c00000 */
.L_x_69:
[----:B------:R-:W-:Y:S01]  /*5fa0*/  NOP ;  /* 0x0000000000007918 */ /* 0x000fe20000000000 */
[----:B--2---:R-:W-:Y:S05]  /*5fb0*/  EXIT ;  /* 0x000000000000794d */ /* 0x004fea0003800000 */
.L_x_13:
[----:B------:R-:W-:-:S07]  /*5fc0*/  MOV R9, R8 ;  /* 0x0000000800097202 */ /* 0x000fce0000000f00 */
.L_x_70:
[----:B-1----:R1:W2:Y:S02]  /*5fd0*/  SYNCS.PHASECHK.TRANS64.TRYWAIT P0, [R3+URZ], R9 ;  /* 0x00000009030075a7 */ /* 0x0022a400080011ff */
[----:B--2---:R-:W-:Y:S05]  /*5fe0*/  @!P0 NANOSLEEP.SYNCS 0x989680 ;  /* 0x009896800000895d */ /* 0x004fea0003900000 */
[----:B------:R-:W2:Y:S02]  /*5ff0*/  @!P0 SYNCS.PHASECHK.TRANS64 P0, [R3+URZ], R9 ;  /* 0x00000009030085a7 */ /* 0x000ea400080010ff */
[----:B--2---:R-:W-:Y:S05]  /*6000*/  @!P0 BRA `(.L_x_70) ;  /* 0xfffffffc00f08947 */ /* 0x004fea000383ffff */
[----:B------:R-:W-:Y:S05]  /*6010*/  BRA `(.L_x_12) ;  /* 0xffffffa400dc7947 */ /* 0x000fea000383ffff */
.L_x_16:
[----:B------:R-:W-:-:S07]  /*6020*/  MOV R3, R2 ;  /* 0x0000000200037202 */ /* 0x000fce0000000f00 */
.L_x_71:
[----:B-1----:R1:W2:Y:S02]  /*6030*/  SYNCS.PHASECHK.TRANS64.TRYWAIT P0, [R5+URZ], R3 ;  /* 0x00000003050075a7 */ /* 0x0022a400080011ff */
[----:B--2---:R-:W-:Y:S05]  /*6040*/  @!P0 NANOSLEEP.SYNCS 0x989680 ;  /* 0x009896800000895d */ /* 0x004fea0003900000 */
[----:B------:R-:W2:Y:S02]  /*6050*/  @!P0 SYNCS.PHASECHK.TRANS64 P0, [R5+URZ], R3 ;  /* 0x00000003050085a7 */ /* 0x000ea400080010ff */
[----:B--2---:R-:W-:Y:S05]  /*6060*/  @!P0 BRA `(.L_x_71) ;  /* 0xfffffffc00f08947 */ /* 0x004fea000383ffff */
[----:B------:R-:W-:Y:S05]  /*6070*/  BRA `(.L_x_15) ;  /* 0xffffffa800447947 */ /* 0x000fea000383ffff */
.L_x_24:
[----:B------:R-:W-:-:S07]  /*6080*/  MOV R5, R4 ;  /* 0x0000000400057202 */ /* 0x000fce0000000f00 */
.L_x_72:
[----:B-1----:R1:W2:Y:S02]  /*6090*/  SYNCS.PHASECHK.TRANS64.TRYWAIT P0, [R2+URZ+0x34400], R5 ;  /* 0x03440005020075a7 */ /* 0x0022a400080011ff */
[----:B--2---:R-:W-:Y:S05]  /*60a0*/  @!P0 NANOSLEEP.SYNCS 0x989680 ;  /* 0x009896800000895d */ /* 0x004fea0003900000 */
[----:B------:R-:W2:Y:S02]  /*60b0*/  @!P0 SYNCS.PHASECHK.TRANS64 P0, [R2+URZ+0x34400], R5 ;  /* 0x03440005020085a7 */ /* 0x000ea400080010ff */
[----:B--2---:R-:W-:Y:S05]  /*60c0*/  @!P0 BRA `(.L_x_72) ;  /* 0xfffffffc00f08947 */ /* 0x004fea000383ffff */
[----:B------:R-:W-:Y:S05]  /*60d0*/  BRA `(.L_x_73) ;  /* 0xffffffac00807947 */ /* 0x000fea000383ffff */
.L_x_29:
[----:B------:R-:W-:Y:S02]  /*60e0*/  MOV R10, UR10 ;  /* 0x0000000a000a7c02 */ /* 0x000fe40008000f00 */
[----:B------:R-:W-:Y:S02]  /*60f0*/  MOV R11, UR10 ;  /* 0x0000000a000b7c02 */ /* 0x000fe40008000f00 */
[----:B------:R-:W-:-:S07]  /*6100*/  MOV R4, UR8 ;  /* 0x0000000800047c02 */ /* 0x000fce0008000f00 */
.L_x_74:
[----:B-1----:R1:W2:Y:S02]  /*6110*/  SYNCS.PHASECHK.TRANS64.TRYWAIT P1, [R4+URZ+0x344a0], R11 ;  /* 0x0344a00b040075a7 */ /* 0x0022a400080211ff */
[----:B--2---:R-:W-:Y:S05]  /*6120*/  @!P1 NANOSLEEP.SYNCS 0x989680 ;  /* 0x009896800000995d */ /* 0x004fea0003900000 */
[----:B------:R-:W2:Y:S02]  /*6130*/  @!P1 SYNCS.PHASECHK.TRANS64 P1, [R4+URZ+0x344a0], R11 ;  /* 0x0344a00b040095a7 */ /* 0x000ea400080210ff */
[----:B--2---:R-:W-:Y:S05]  /*6140*/  @!P1 BRA `(.L_x_74) ;  /* 0xfffffffc00f09947 */ /* 0x004fea000383ffff */
[----:B------:R-:W-:Y:S05]  /*6150*/  BRA `(.L_x_75) ;  /* 0xffffffb400247947 */ /* 0x000fea000383ffff */
.L_x_30:
[----:B------:R-:W-:Y:S02]  /*6160*/  MOV R5, UR14 ;  /* 0x0000000e00057c02 */ /* 0x000fe40008000f00 */
[----:B------:R-:W-:Y:S07]  /*6170*/  MOV R10, R11 ;  /* 0x0000000b000a7202 */ /* 0x000fee0000000f00 */
.L_x_76:
[----:B-1----:R1:W2:Y:S02]  /*6180*/  SYNCS.PHASECHK.TRANS64.TRYWAIT P1, [R5+URZ+0x34460], R11 ;  /* 0x0344600b050075a7 */ /* 0x0022a400080211ff */
[----:B--2---:R-:W-:Y:S05]  /*6190*/  @!P1 NANOSLEEP.SYNCS 0x989680 ;  /* 0x009896800000995d */ /* 0x004fea0003900000 */
[----:B------:R-:W2:Y:S02]  /*61a0*/  @!P1 SYNCS.PHASECHK.TRANS64 P1, [R5+URZ+0x34460], R11 ;  /* 0x0344600b050095a7 */ /* 0x000ea400080210ff */
[----:B--2---:R-:W-:Y:S05]  /*61b0*/  @!P1 BRA `(.L_x_76) ;  /* 0xfffffffc00f09947 */ /* 0x004fea000383ffff */
[----:B------:R-:W-:Y:S05]  /*61c0*/  BRA `(.L_x_77) ;  /* 0xffffffb400307947 */ /* 0x000fea000383ffff */
.L_x_32:
[----:B------:R-:W-:Y:S02]  /*61d0*/  MOV R5, UR10 ;  /* 0x0000000a00057c02 */ /* 0x000fe40008000f00 */
[----:B------:R-:W-:Y:S07]  /*61e0*/  MOV R10, R11 ;  /* 0x0000000b000a7202 */ /* 0x000fee0000000f00 */
.L_x_78:
[----:B-1----:R1:W2:Y:S02]  /*61f0*/  SYNCS.PHASECHK.TRANS64.TRYWAIT P1, [R5+URZ+0x34460], R11 ;  /* 0x0344600b050075a7 */ /* 0x0022a400080211ff */
[----:B--2---:R-:W-:Y:S05]  /*6200*/  @!P1 NANOSLEEP.SYNCS 0x989680 ;  /* 0x009896800000995d */ /* 0x004fea0003900000 */
[----:B------:R-:W2:Y:S02]  /*6210*/  @!P1 SYNCS.PHASECHK.TRANS64 P1, [R5+URZ+0x34460], R11 ;  /* 0x0344600b050095a7 */ /* 0x000ea400080210ff */
[----:B--2---:R-:W-:Y:S05]  /*6220*/  @!P1 BRA `(.L_x_78) ;  /* 0xfffffffc00f09947 */ /* 0x004fea000383ffff */
[----:B------:R-:W-:Y:S05]  /*6230*/  BRA `(.L_x_79) ;  /* 0xffffffb8000c7947 */ /* 0x000fea000383ffff */
.L_x_37:
[----:B------:R-:W-:Y:S07]  /*6240*/  MOV R17, R16 ;  /* 0x0000001000117202 */ /* 0x000fee0000000f00 */
.L_x_80:
[----:B-1----:R1:W2:Y:S02]  /*6250*/  SYNCS.PHASECHK.TRANS64.TRYWAIT P0, [R21+URZ+0x30], R17 ;  /* 0x00003011150075a7 */ /* 0x0022a400080011ff */
[----:B--2---:R-:W-:Y:S05]  /*6260*/  @!P0 NANOSLEEP.SYNCS 0x989680 ;  /* 0x009896800000895d */ /* 0x004fea0003900000 */
[----:B------:R-:W2:Y:S02]  /*6270*/  @!P0 SYNCS.PHASECHK.TRANS64 P0, [R21+URZ+0x30], R17 ;  /* 0x00003011150085a7 */ /* 0x000ea400080010ff */
[----:B--2---:R-:W-:Y:S05]  /*6280*/  @!P0 BRA `(.L_x_80) ;  /* 0xfffffffc00f08947 */ /* 0x004fea000383ffff */
[----:B------:R-:W-:Y:S05]  /*6290*/  BRA `(.L_x_81) ;  /* 0xffffffbc00ec7947 */ /* 0x000fea000383ffff */
.L_x_38:
[-C--:B------:R-:W-:Y:S02]  /*62a0*/  MOV R28, R18.reuse ;  /* 0x00000012001c7202 */ /* 0x080fe40000000f00 */
[----:B------:R-:W-:Y:S07]  /*62b0*/  MOV R29, R18 ;  /* 0x00000012001d7202 */ /* 0x000fee0000000f00 */
.L_x_82:
[----:B-1----:R1:W2:Y:S02]  /*62c0*/  SYNCS.PHASECHK.TRANS64.TRYWAIT P1, [R27+URZ+0x30], R29 ;  /* 0x0000301d1b0075a7 */ /* 0x0022a400080211ff */
[----:B--2---:R-:W-:Y:S05]  /*62d0*/  @!P1 NANOSLEEP.SYNCS 0x989680 ;  /* 0x009896800000995d */ /* 0x004fea0003900000 */
[----:B------:R-:W2:Y:S02]  /*62e0*/  @!P1 SYNCS.PHASECHK.TRANS64 P1, [R27+URZ+0x30], R29 ;  /* 0x0000301d1b0095a7 */ /* 0x000ea400080210ff */
[----:B--2---:R-:W-:Y:S05]  /*62f0*/  @!P1 BRA `(.L_x_82) ;  /* 0xfffffffc00f09947 */ /* 0x004fea000383ffff */
[----:B------:R-:W-:Y:S05]  /*6300*/  BRA `(.L_x_83) ;  /* 0xffffffc000c07947 */ /* 0x000fea000383ffff */
.L_x_39:
[----:B------:R-:W-:Y:S07]  /*6310*/  MOV R29, R28 ;  /* 0x0000001c001d7202 */ /* 0x000fee0000000f00 */
.L_x_84:
[----:B-1----:R1:W2:Y:S02]  /*6320*/  SYNCS.PHASECHK.TRANS64.TRYWAIT P1, [R26+URZ+0x30], R29 ;  /* 0x0000301d1a0075a7 */ /* 0x0022a400080211ff */
[----:B--2---:R-:W-:Y:S05]  /*6330*/  @!P1 NANOSLEEP.SYNCS 0x989680 ;  /* 0x009896800000995d */ /* 0x004fea0003900000 */
[----:B------:R-:W2:Y:S02]  /*6340*/  @!P1 SYNCS.PHASECHK.TRANS64 P1, [R26+URZ+0x30], R29 ;  /* 0x0000301d1a0095a7 */ /* 0x000ea400080210ff */
[----:B--2---:R-:W-:Y:S05]  /*6350*/  @!P1 BRA `(.L_x_84) ;  /* 0xfffffffc00f09947 */ /* 0x004fea000383ffff */
[----:B------:R-:W-:Y:S05]  /*6360*/  BRA `(.L_x_85) ;  /* 0xffffffc4002c7947 */ /* 0x000fea000383ffff */
.L_x_40:
[----:B------:R-:W-:Y:S07]  /*6370*/  MOV R29, R28 ;  /* 0x0000001c001d7202 */ /* 0x000fee0000000f00 */
.L_x_86:
[----:B-1----:R1:W2:Y:S02]  /*6380*/  SYNCS.PHASECHK.TRANS64.TRYWAIT P1, [R21+URZ+0x30], R29 ;  /* 0x0000301d150075a7 */ /* 0x0022a400080211ff */
[----:B--2---:R-:W-:Y:S05]  /*6390*/  @!P1 NANOSLEEP.SYNCS 0x989680 ;  /* 0x009896800000995d */ /* 0x004fea0003900000 */
[----:B------:R-:W2:Y:S02]  /*63a0*/  @!P1 SYNCS.PHASECHK.TRANS64 P1, [R21+URZ+0x30], R29 ;  /* 0x0000301d150095a7 */ /* 0x000ea400080210ff */
[----:B--2---:R-:W-:Y:S05]  /*63b0*/  @!P1 BRA `(.L_x_86) ;  /* 0xfffffffc00f09947 */ /* 0x004fea000383ffff */
[----:B------:R-:W-:Y:S05]  /*63c0*/  BRA `(.L_x_87) ;  /* 0xffffffc400947947 */ /* 0x000fea000383ffff */
.L_x_41:
[-C--:B------:R-:W-:Y:S02]  /*63d0*/  MOV R28, R4.reuse ;  /* 0x00000004001c7202 */ /* 0x080fe40000000f00 */
[----:B------:R-:W-:Y:S07]  /*63e0*/  MOV R29, R4 ;  /* 0x00000004001d7202 */ /* 0x000fee0000000f00 */
.L_x_88:
[----:B-1----:R1:W2:Y:S02]  /*63f0*/  SYNCS.PHASECHK.TRANS64.TRYWAIT P1, [R27+URZ+0x30], R29 ;  /* 0x0000301d1b0075a7 */ /* 0x0022a400080211ff */
[----:B--2---:R-:W-:Y:S05]  /*6400*/  @!P1 NANOSLEEP.SYNCS 0x989680 ;  /* 0x009896800000995d */ /* 0x004fea0003900000 */
[----:B------:R-:W2:Y:S02]  /*6410*/  @!P1 SYNCS.PHASECHK.TRANS64 P1, [R27+URZ+0x30], R29 ;  /* 0x0000301d1b0095a7 */ /* 0x000ea400080210ff */
[----:B--2---:R-:W-:Y:S05]  /*6420*/  @!P1 BRA `(.L_x_88) ;  /* 0xfffffffc00f09947 */ /* 0x004fea000383ffff */
[----:B------:R-:W-:Y:S05]  /*6430*/  BRA `(.L_x_89) ;  /* 0xffffffc400f47947 */ /* 0x000fea000383ffff */
.L_x_42:
[----:B------:R-:W-:Y:S07]  /*6440*/  MOV R29, R28 ;  /* 0x0000001c001d7202 */ /* 0x000fee0000000f00 */
.L_x_90:
[----:B-1----:R1:W2:Y:S02]  /*6450*/  SYNCS.PHASECHK.TRANS64.TRYWAIT P1, [R26+URZ+0x30], R29 ;  /* 0x0000301d1a0075a7 */ /* 0x0022a400080211ff */
[----:B--2---:R-:W-:Y:S05]  /*6460*/  @!P1 NANOSLEEP.SYNCS 0x989680 ;  /* 0x009896800000995d */ /* 0x004fea0003900000 */
[----:B------:R-:W2:Y:S02]  /*6470*/  @!P1 SYNCS.PHASECHK.TRANS64 P1, [R26+URZ+0x30], R29 ;  /* 0x0000301d1a0095a7 */ /* 0x000ea400080210ff */
[----:B--2---:R-:W-:Y:S05]  /*6480*/  @!P1 BRA `(.L_x_90) ;  /* 0xfffffffc00f09947 */ /* 0x004fea000383ffff */
[----:B------:R-:W-:Y:S05]  /*6490*/  BRA `(.L_x_91) ;  /* 0xffffffc800a87947 */ /* 0x000fea000383ffff */
.L_x_43:
[----:B------:R-:W-:Y:S07]  /*64a0*/  MOV R29, R28 ;  /* 0x0000001c001d7202 */ /* 0x000fee0000000f00 */
.L_x_92:
[----:B-1----:R1:W2:Y:S02]  /*64b0*/  SYNCS.PHASECHK.TRANS64.TRYWAIT P1, [R27+URZ+0x30], R29 ;  /* 0x0000301d1b0075a7 */ /* 0x0022a400080211ff */
[----:B--2---:R-:W-:Y:S05]  /*64c0*/  @!P1 NANOSLEEP.SYNCS 0x989680 ;  /* 0x009896800000995d */ /* 0x004fea0003900000 */
[----:B------:R-:W2:Y:S02]  /*64d0*/  @!P1 SYNCS.PHASECHK.TRANS64 P1, [R27+URZ+0x30], R29 ;  /* 0x0000301d1b0095a7 */ /* 0x000ea400080210ff */
[----:B--2---:R-:W-:Y:S05]  /*64e0*/  @!P1 BRA `(.L_x_92) ;  /* 0xfffffffc00f09947 */ /* 0x004fea000383ffff */
[----:B------:R-:W-:Y:S05]  /*64f0*/  BRA `(.L_x_93) ;  /* 0xffffffcc00107947 */ /* 0x000fea000383ffff */
.L_x_44:
[----:B------:R-:W-:Y:S07]  /*6500*/  MOV R29, R28 ;  /* 0x0000001c001d7202 */ /* 0x000fee0000000f00 */
.L_x_94:
[----:B-1----:R1:W2:Y:S02]  /*6510*/  SYNCS.PHASECHK.TRANS64.TRYWAIT P1, [R26+URZ+0x30], R29 ;  /* 0x0000301d1a0075a7 */ /* 0x0022a400080211ff */
[----:B--2---:R-:W-:Y:S05]  /*6520*/  @!P1 NANOSLEEP.SYNCS 0x989680 ;  /* 0x009896800000995d */ /* 0x004fea0003900000 */
[----:B------:R-:W2:Y:S02]  /*6530*/  @!P1 SYNCS.PHASECHK.TRANS64 P1, [R26+URZ+0x30], R29 ;  /* 0x0000301d1a0095a7 */ /* 0x000ea400080210ff */
[----:B--2---:R-:W-:Y:S05]  /*6540*/  @!P1 BRA `(.L_x_94) ;  /* 0xfffffffc00f09947 */ /* 0x004fea000383ffff */
[----:B------:R-:W-:Y:S05]  /*6550*/  BRA `(.L_x_95) ;  /* 0xffffffcc00787947 */ /* 0x000fea000383ffff */
.L_x_45:
[-C--:B------:R-:W-:Y:S02]  /*6560*/  MOV R28, R4.reuse ;  /* 0x00000004001c7202 */ /* 0x080fe40000000f00 */
[----:B------:R-:W-:Y:S07]  /*6570*/  MOV R29, R4 ;  /* 0x00000004001d7202 */ /* 0x000fee0000000f00 */
.L_x_96:
[----:B-1----:R1:W2:Y:S02]  /*6580*/  SYNCS.PHASECHK.TRANS64.TRYWAIT P1, [R21+URZ+0x30], R29 ;  /* 0x0000301d150075a7 */ /* 0x0022a400080211ff */
[----:B--2---:R-:W-:Y:S05]  /*6590*/  @!P1 NANOSLEEP.SYNCS 0x989680 ;  /* 0x009896800000995d */ /* 0x004fea0003900000 */
[----:B------:R-:W2:Y:S02]  /*65a0*/  @!P1 SYNCS.PHASECHK.TRANS64 P1, [R21+URZ+0x30], R29 ;  /* 0x0000301d150095a7 */ /* 0x000ea400080210ff */
[----:B--2---:R-:W-:Y:S05]  /*65b0*/  @!P1 BRA `(.L_x_96) ;  /* 0xfffffffc00f09947 */ /* 0x004fea000383ffff */
[----:B------:R-:W-:Y:S05]  /*65c0*/  BRA `(.L_x_97) ;  /* 0xffffffcc00d87947 */ /* 0x000fea000383ffff */
.L_x_46:
[----:B------:R-:W-:Y:S07]  /*65d0*/  MOV R29, R28 ;  /* 0x0000001c001d7202 */ /* 0x000fee0000000f00 */
.L_x_98:
[----:B-1----:R1:W2:Y:S02]  /*65e0*/  SYNCS.PHASECHK.TRANS64.TRYWAIT P1, [R27+URZ+0x30], R29 ;  /* 0x0000301d1b0075a7 */ /* 0x0022a400080211ff */
[----:B--2---:R-:W-:Y:S05]  /*65f0*/  @!P1 NANOSLEEP.SYNCS 0x989680 ;  /* 0x009896800000995d */ /* 0x004fea0003900000 */
[----:B------:R-:W2:Y:S02]  /*6600*/  @!P1 SYNCS.PHASECHK.TRANS64 P1, [R27+URZ+0x30], R29 ;  /* 0x0000301d1b0095a7 */ /* 0x000ea400080210ff */
[----:B--2---:R-:W-:Y:S05]  /*6610*/  @!P1 BRA `(.L_x_98) ;  /* 0xfffffffc00f09947 */ /* 0x004fea000383ffff */
[----:B------:R-:W-:Y:S05]  /*6620*/  BRA `(.L_x_99) ;  /* 0xffffffd0008c7947 */ /* 0x000fea000383ffff */
.L_x_47:
[----:B------:R-:W-:Y:S07]  /*6630*/  MOV R29, R28 ;  /* 0x0000001c001d7202 */ /* 0x000fee0000000f00 */
.L_x_100:
[----:B-1----:R1:W2:Y:S02]  /*6640*/  SYNCS.PHASECHK.TRANS64.TRYWAIT P1, [R21+URZ+0x30], R29 ;  /* 0x0000301d150075a7 */ /* 0x0022a400080211ff */
[----:B--2---:R-:W-:Y:S05]  /*6650*/  @!P1 NANOSLEEP.SYNCS 0x989680 ;  /* 0x009896800000995d */ /* 0x004fea0003900000 */
[----:B------:R-:W2:Y:S02]  /*6660*/  @!P1 SYNCS.PHASECHK.TRANS64 P1, [R21+URZ+0x30], R29 ;  /* 0x0000301d150095a7 */ /* 0x000ea400080210ff */
[----:B--2---:R-:W-:Y:S05]  /*6670*/  @!P1 BRA `(.L_x_100) ;  /* 0xfffffffc00f09947 */ /* 0x004fea000383ffff */
[----:B------:R-:W-:Y:S05]  /*6680*/  BRA `(.L_x_101) ;  /* 0xffffffd000f47947 */ /* 0x000fea000383ffff */
.L_x_48:
[----:B------:R-:W-:Y:S07]  /*6690*/  MOV R29, R28 ;  /* 0x0000001c001d7202 */ /* 0x000fee0000000f00 */
.L_x_102:
[----:B-1----:R1:W2:Y:S02]  /*66a0*/  SYNCS.PHASECHK.TRANS64.TRYWAIT P1, [R27+URZ+0x30], R29 ;  /* 0x0000301d1b0075a7 */ /* 0x0022a400080211ff */
[----:B--2---:R-:W-:Y:S05]  /*66b0*/  @!P1 NANOSLEEP.SYNCS 0x989680 ;  /* 0x009896800000995d */ /* 0x004fea0003900000 */
[----:B------:R-:W2:Y:S02]  /*66c0*/  @!P1 SYNCS.PHASECHK.TRANS64 P1, [R27+URZ+0x30], R29 ;  /* 0x0000301d1b0095a7 */ /* 0x000ea400080210ff */
[----:B--2---:R-:W-:Y:S05]  /*66d0*/  @!P1 BRA `(.L_x_102) ;  /* 0xfffffffc00f09947 */ /* 0x004fea000383ffff */
[----:B------:R-:W-:Y:S05]  /*66e0*/  BRA `(.L_x_103) ;  /* 0xffffffd4005c7947 */ /* 0x000fea000383ffff */
.L_x_49:
[----:B------:R-:W-:Y:S07]  /*66f0*/  MOV R29, R28 ;  /* 0x0000001c001d7202 */ /* 0x000fee0000000f00 */
.L_x_104:
[----:B-1----:R1:W2:Y:S02]  /*6700*/  SYNCS.PHASECHK.TRANS64.TRYWAIT P1, [R21+URZ+0x30], R29 ;  /* 0x0000301d150075a7 */ /* 0x0022a400080211ff */
[----:B--2---:R-:W-:Y:S05]  /*6710*/  @!P1 NANOSLEEP.SYNCS 0x989680 ;  /* 0x009896800000995d */ /* 0x004fea0003900000 */
[----:B------:R-:W2:Y:S02]  /*6720*/  @!P1 SYNCS.PHASECHK.TRANS64 P1, [R21+URZ+0x30], R29 ;  /* 0x0000301d150095a7 */ /* 0x000ea400080210ff */
[----:B--2---:R-:W-:Y:S05]  /*6730*/  @!P1 BRA `(.L_x_104) ;  /* 0xfffffffc00f09947 */ /* 0x004fea000383ffff */
[----:B------:R-:W-:Y:S05]  /*6740*/  BRA `(.L_x_105) ;  /* 0xffffffd400c47947 */ /* 0x000fea000383ffff */
.L_x_50:
[----:B------:R-:W-:Y:S07]  /*6750*/  MOV R23, R22 ;  /* 0x0000001600177202 */ /* 0x000fee0000000f00 */
.L_x_106:
[----:B--2---:R2:W3:Y:S02]  /*6760*/  SYNCS.PHASECHK.TRANS64.TRYWAIT P1, [R5+URZ+0x30], R23 ;  /* 0x00003017050075a7 */ /* 0x0044e400080211ff */
[----:B---3--:R-:W-:Y:S05]  /*6770*/  @!P1 NANOSLEEP.SYNCS 0x989680 ;  /* 0x009896800000995d */ /* 0x008fea0003900000 */
[----:B------:R-:W3:Y:S02]  /*6780*/  @!P1 SYNCS.PHASECHK.TRANS64 P1, [R5+URZ+0x30], R23 ;  /* 0x00003017050095a7 */ /* 0x000ee400080210ff */
[----:B---3--:R-:W-:Y:S05]  /*6790*/  @!P1 BRA `(.L_x_106) ;  /* 0xfffffffc00f09947 */ /* 0x008fea000383ffff */
[----:B------:R-:W-:Y:S05]  /*67a0*/  BRA `(.L_x_107) ;  /* 0xffffffd800747947 */ /* 0x000fea000383ffff */
.L_x_51:
[-C--:B------:R-:W-:Y:S02]  /*67b0*/  MOV R22, R19.reuse ;  /* 0x0000001300167202 */ /* 0x080fe40000000f00 */
[----:B------:R-:W-:Y:S07]  /*67c0*/  MOV R23, R19 ;  /* 0x0000001300177202 */ /* 0x000fee0000000f00 */
.L_x_108:
[----:B-1----:R1:W2:Y:S02]  /*67d0*/  SYNCS.PHASECHK.TRANS64.TRYWAIT P1, [R6+URZ+0x30], R23 ;  /* 0x00003017060075a7 */ /* 0x0022a400080211ff */
[----:B--2---:R-:W-:Y:S05]  /*67e0*/  @!P1 NANOSLEEP.SYNCS 0x989680 ;  /* 0x009896800000995d */ /* 0x004fea0003900000 */
[----:B------:R-:W2:Y:S02]  /*67f0*/  @!P1 SYNCS.PHASECHK.TRANS64 P1, [R6+URZ+0x30], R23 ;  /* 0x00003017060095a7 */ /* 0x000ea400080210ff */
[----:B--2---:R-:W-:Y:S05]  /*6800*/  @!P1 BRA `(.L_x_108) ;  /* 0xfffffffc00f09947 */ /* 0x004fea000383ffff */
[----:B------:R-:W-:Y:S05]  /*6810*/  BRA `(.L_x_109) ;  /* 0xffffffd800dc7947 */ /* 0x000fea000383ffff */
.L_x_52:
[-C--:B------:R-:W-:Y:S02]  /*6820*/  MOV R22, R19.reuse ;  /* 0x0000001300167202 */ /* 0x080fe40000000f00 */
[----:B------:R-:W-:Y:S07]  /*6830*/  MOV R23, R19 ;  /* 0x0000001300177202 */ /* 0x000fee0000000f00 */
.L_x_110:
[----:B-1----:R1:W2:Y:S02]  /*6840*/  SYNCS.PHASECHK.TRANS64.TRYWAIT P0, [R4+URZ+0x30], R23 ;  /* 0x00003017040075a7 */ /* 0x0022a400080011ff */
[----:B--2---:R-:W-:Y:S05]  /*6850*/  @!P0 NANOSLEEP.SYNCS 0x989680 ;  /* 0x009896800000895d */ /* 0x004fea0003900000 */
[----:B------:R-:W2:Y:S02]  /*6860*/  @!P0 SYNCS.PHASECHK.TRANS64 P0, [R4+URZ+0x30], R23 ;  /* 0x00003017040085a7 */ /* 0x000ea400080010ff */
[----:B--2---:R-:W-:Y:S05]  /*6870*/  @!P0 BRA `(.L_x_110) ;  /* 0xfffffffc00f08947 */ /* 0x004fea000383ffff */
[----:B------:R-:W-:Y:S05]  /*6880*/  BRA `(.L_x_111) ;  /* 0xffffffdc00307947 */ /* 0x000fea000383ffff */
.L_x_56:
[----:B------:R-:W-:-:S07]  /*6890*/  MOV R5, R4 ;  /* 0x0000000400057202 */ /* 0x000fce0000000f00 */
.L_x_112:
[----:B-1----:R1:W2:Y:S02]  /*68a0*/  SYNCS.PHASECHK.TRANS64.TRYWAIT P1, [R3+URZ+0x34490], R5 ;  /* 0x03449005030075a7 */ /* 0x0022a400080211ff */
[----:B--2---:R-:W-:Y:S05]  /*68b0*/  @!P1 NANOSLEEP.SYNCS 0x989680 ;  /* 0x009896800000995d */ /* 0x004fea0003900000 */
[----:B------:R-:W2:Y:S02]  /*68c0*/  @!P1 SYNCS.PHASECHK.TRANS64 P1, [R3+URZ+0x34490], R5 ;  /* 0x03449005030095a7 */ /* 0x000ea400080210ff */
[----:B--2---:R-:W-:Y:S05]  /*68d0*/  @!P1 BRA `(.L_x_112) ;  /* 0xfffffffc00f09947 */ /* 0x004fea000383ffff */
[----:B------:R-:W-:Y:S05]  /*68e0*/  BRA `(.L_x_113) ;  /* 0xffffffe000907947 */ /* 0x000fea000383ffff */
        .weak           $__internal_0_$__cuda_sm10x_tcgen05_guardrail_trap_col_being_dealloced_not_returned_by_alloc
        .type           $__internal_0_$__cuda_sm10x_tcgen05_guardrail_trap_col_being_dealloced_not_returned_by_alloc,@function
        .size           $__internal_0_$__cuda_sm10x_tcgen05_guardrail_trap_col_being_dealloced_not_returned_by_alloc,($__internal_1_$__cuda_sm10x_tcgen05_guardrail_trap_phase_invalid_during_alloc - $__internal_0_$__cuda_sm10x_tcgen05_guardrail_trap_col_being_dealloced_not_returned_by_alloc)
$__internal_0_$__cuda_sm10x_tcgen05_guardrail_trap_col_being_dealloced_not_returned_by_alloc:
[----:B------:R-:W-:Y:S05]  /*68f0*/  BPT.TRAP 0x1 ;  /* 0x000000040000795c */ /* 0x000fea0000300000 */
[----:B------:R-:W-:-:S04]  /*6900*/  HFMA2 R3, -RZ, RZ, 0, 0 ;  /* 0x00000000ff037431 */ /* 0x000fc800000001ff */
[----:B------:R-:W-:Y:S05]  /*6910*/  RET.REL.NODEC R2 `(_ZN9deep_gemm24sm100_fp8_gemm_1d1d_implILN4cute4UMMA5MajorE0ELS3_0ELj0ELj7168ELj2048ELj128ELj192ELj128ELj1ELj128ELj128ELj128ELj6ELj128ELj128ELj2ELb0ELj152ELNS_8GemmTypeE0ELb0EN7cutlass10bfloat16_tENS_16EpilogueIdentityEEEvPijjj14CUtensorMap_stS9_S9_S9_S9_) ;  /* 0xffffff9402b87950 */ /* 0x000fea0003c3ffff */
        .weak           $__internal_1_$__cuda_sm10x_tcgen05_guardrail_trap_phase_invalid_during_alloc
        .type           $__internal_1_$__cuda_sm10x_tcgen05_guardrail_trap_phase_invalid_during_alloc,@function
        .size           $__internal_1_$__cuda_sm10x_tcgen05_guardrail_trap_phase_invalid_during_alloc,($__internal_2_$__cuda_sm10x_tcgen05_guardrail_trap_unallocated_columns_being_dealloced - $__internal_1_$__cuda_sm10x_tcgen05_guardrail_trap_phase_invalid_during_alloc)
$__internal_1_$__cuda_sm10x_tcgen05_guardrail_trap_phase_invalid_during_alloc:
[----:B------:R-:W-:Y:S05]  /*6920*/  BPT.TRAP 0x1 ;  /* 0x000000040000795c */ /* 0x000fea0000300000 */
[----:B------:R-:W-:-:S04]  /*6930*/  MOV R3, 0x0 ;  /* 0x0000000000037802 */ /* 0x000fc80000000f00 */
[----:B------:R-:W-:Y:S05]  /*6940*/  RET.REL.NODEC R2 `(_ZN9deep_gemm24sm100_fp8_gemm_1d1d_implILN4cute4UMMA5MajorE0ELS3_0ELj0ELj7168ELj2048ELj128ELj192ELj128ELj1ELj128ELj128ELj128ELj6ELj128ELj128ELj2ELb0ELj152ELNS_8GemmTypeE0ELb0EN7cutlass10bfloat16_tENS_16EpilogueIdentityEEEvPijjj14CUtensorMap_stS9_S9_S9_S9_) ;  /* 0xffffff9402ac7950 */ /* 0x000fea0003c3ffff */
        .weak           $__internal_2_$__cuda_sm10x_tcgen05_guardrail_trap_unallocated_columns_being_dealloced
        .type           $__internal_2_$__cuda_sm10x_tcgen05_guardrail_trap_unallocated_columns_being_dealloced,@function
        .size           $__internal_2_$__cuda_sm10x_tcgen05_guardrail_trap_unallocated_columns_being_dealloced,($__internal_3_$__cuda_sm20_div_u16 - $__internal_2_$__cuda_sm10x_tcgen05_guardrail_trap_unallocated_columns_being_dealloced)
$__internal_2_$__cuda_sm10x_tcgen05_guardrail_trap_unallocated_columns_being_dealloced:
[----:B------:R-:W-:Y:S05]  /*6950*/  BPT.TRAP 0x1 ;  /* 0x000000040000795c */ /* 0x000fea0000300000 */
[----:B------:R-:W-:-:S04]  /*6960*/  HFMA2 R3, -RZ, RZ, 0, 0 ;  /* 0x00000000ff037431 */ /* 0x000fc800000001ff */
[----:B------:R-:W-:Y:S05]  /*6970*/  RET.REL.NODEC R2 `(_ZN9deep_gemm24sm100_fp8_gemm_1d1d_implILN4cute4UMMA5MajorE0ELS3_0ELj0ELj7168ELj2048ELj128ELj192ELj128ELj1ELj128ELj128ELj128ELj6ELj128ELj128ELj2ELb0ELj152ELNS_8GemmTypeE0ELb0EN7cutlass10bfloat16_tENS_16EpilogueIdentityEEEvPijjj14CUtensorMap_stS9_S9_S9_S9_) ;  /* 0xffffff9402a07950 */ /* 0x000fea0003c3ffff */
        .weak           $__internal_3_$__cuda_sm20_div_u16
        .type           $__internal_3_$__cuda_sm20_div_u16,@function
        .size           $__internal_3_$__cuda_sm20_div_u16,(.L_x_118 - $__internal_3_$__cuda_sm20_div_u16)
$__internal_3_$__cuda_sm20_div_u16:
[----:B------:R-:W1:Y:S01]  /*6980*/  I2F.U16 R6, R13 ;  /* 0x0000000d00067306 */ /* 0x000e620000101000 */
[----:B------:R-:W-:Y:S02]  /*6990*/  IMAD.MOV.U32 R0, RZ, RZ, 0x4b800000 ;  /* 0x4b800000ff007424 */ /* 0x000fe400078e00ff */
[----:B------:R-:W-:Y:S02]  /*69a0*/  HFMA2 R17, -RZ, RZ, 0, 0 ;  /* 0x00000000ff117431 */ /* 0x000fe400000001ff */
[----:B------:R-:W-:-:S03]  /*69b0*/  IMAD.MOV.U32 R16, RZ, RZ, R3 ;  /* 0x000000ffff107224 */ /* 0x000fc600078e0003 */
[----:B------:R-:W-:Y:S01]  /*69c0*/  I2F.U16.RZ R4, R4 ;  /* 0x0000000400047306 */ /* 0x000fe2000010d000 */
[C---:B-1----:R-:W-:Y:S02]  /*69d0*/  FSETP.GEU.AND P1, PT, |R6|.reuse, 1.175494350822287508e-38, PT ;  /* 0x008000000600780b */ /* 0x042fe40003f2e200 */
[----:B------:R-:W-:Y:S02]  /*69e0*/  FSETP.GT.AND P3, PT, |R6|, 8.50705917302346158658e+37, PT ;  /* 0x7e8000000600780b */ /* 0x000fe40003f64200 */
[----:B------:R-:W-:Y:S02]  /*69f0*/  FSEL R0, R0, 1, !P1 ;  /* 0x3f80000000007808 */ /* 0x000fe40004800000 */
[----:B------:R-:W-:Y:S02]  /*6a00*/  ISETP.NE.U32.AND P1, PT, R13, RZ, PT ;  /* 0x000000ff0d00720c */ /* 0x000fe40003f25070 */
[----:B------:R-:W-:-:S05]  /*6a10*/  FSEL R0, R0, 0.25, !P3 ;  /* 0x3e80000000007808 */ /* 0x000fca0005800000 */
[----:B------:R-:W-:-:S06]  /*6a20*/  FMUL R6, R6, R0 ;  /* 0x0000000006067220 */ /* 0x000fcc0000400000 */
[----:B------:R-:W1:Y:S02]  /*6a30*/  MUFU.RCP R6, R6 ;  /* 0x0000000600067308 */ /* 0x000e640000001000 */
[----:B-1----:R-:W-:-:S04]  /*6a40*/  FMUL R0, R0, R6 ;  /* 0x0000000600007220 */ /* 0x002fc80000400000 */
[----:B------:R-:W-:-:S04]  /*6a50*/  VIADD R0, R0, 0x2 ;  /* 0x0000000200007836 */ /* 0x000fc80000000000 */
[----:B------:R-:W-:-:S06]  /*6a60*/  FMUL.RZ R0, R4, R0 ;  /* 0x0000000004007220 */ /* 0x000fcc000040c000 */
[----:B------:R-:W1:Y:S02]  /*6a70*/  F2I.U32.TRUNC.NTZ R0, R0 ;  /* 0x0000000000007305 */ /* 0x000e64000020f000 */
[----:B-1----:R-:W-:Y:S02]  /*6a80*/  LOP3.LUT R0, R0, 0xffff, RZ, 0xc0, !PT ;  /* 0x0000ffff00007812 */ /* 0x002fe400078ec0ff */
[----:B------:R-:W-:Y:S01]  /*6a90*/  @!P1 MOV R0, 0xffffffff ;  /* 0xffffffff00009802 */ /* 0x000fe20000000f00 */
[----:B------:R-:W-:Y:S06]  /*6aa0*/  RET.REL.NODEC R16 `(_ZN9deep_gemm24sm100_fp8_gemm_1d1d_implILN4cute4UMMA5MajorE0ELS3_0ELj0ELj7168ELj2048ELj128ELj192ELj128ELj1ELj128ELj128ELj128ELj6ELj128ELj128ELj2ELb0ELj152ELNS_8GemmTypeE0ELb0EN7cutlass10bfloat16_tENS_16EpilogueIdentityEEEvPijjj14CUtensorMap_stS9_S9_S9_S9_) ;  /* 0xffffff9410547950 */ /* 0x000fec0003c3ffff */
.L_x_114:
[----:B------:R-:W-:-:S00]  /*6ab0*/  BRA `(.L_x_114) ;  /* 0xfffffffc00fc7947 */ /* 0x000fc0000383ffff */
[----:B------:R-:W-:-:S00]  /*6ac0*/  NOP ;  /* 0x0000000000007918 */ /* 0x000fc00000000000 */
        /* <DEDUP_REMOVED lines=11> */
.L_x_118:


//--------------------- .nv.shared._ZN9deep_gemm24sm100_fp8_gemm_1d1d_implILN4cute4UMMA5MajorE0ELS3_0ELj0ELj7168ELj2048ELj128ELj192ELj128ELj1ELj128ELj128ELj128ELj6ELj128ELj128ELj2ELb0ELj152ELNS_8GemmTypeE0ELb0EN7cutlass10bfloat16_tENS_16EpilogueIdentityEEEvPijjj14CUtensorMap_stS9_S9_S9_S9_ --------------------------
	.section	.nv.shared._ZN9deep_gemm24sm100_fp8_gemm_1d1d_implILN4cute4UMMA5MajorE0ELS3_0ELj0ELj7168ELj2048ELj128ELj192ELj128ELj1ELj128ELj128ELj128ELj6ELj128ELj128ELj2ELb0ELj152ELNS_8GemmTypeE0ELb0EN7cutlass10bfloat16_tENS_16EpilogueIdentityEEEvPijjj14CUtensorMap_stS9_S9_S9_S9_,"aw",@nobits
	.sectionflags	@""
	.align	1024
	.zero		1024


//--------------------- .nv.shared.reserved.0     --------------------------
	.section	.nv.shared.reserved.0,"aw",@nobits
	.align	8
	.weak		__nv_reservedSMEM_offset_0_alias
	.size		__nv_reservedSMEM_offset_0_alias, 0, 64
	.other		__nv_reservedSMEM_offset_0_alias,@"STO_CUDA_RESERVED_SHARED STV_DEFAULT"
__nv_reservedSMEM_offset_0_alias:
	.zero		0
.nv.shared.reserved.0:
	.zero		64
	.weak		__nv_reservedSMEM_allocation_phase
	.type		__nv_reservedSMEM_allocation_phase,@object
	.size		__nv_reservedSMEM_allocation_phase,(.L_0 - __nv_reservedSMEM_allocation_phase)
__nv_reservedSMEM_allocation_phase:
	.zero		1
.L_0:
	.zero		7
	.weak		__nv_reservedSMEM_devtool_atexit_pc
	.type		__nv_reservedSMEM_devtool_atexit_pc,@object
	.size		__nv_reservedSMEM_devtool_atexit_pc,(__nv_reservedSMEM_allocation_mask - __nv_reservedSMEM_devtool_atexit_pc)
__nv_reservedSMEM_devtool_atexit_pc:
	.zero		8
	.weak		__nv_reservedSMEM_allocation_mask
	.type		__nv_reservedSMEM_allocation_mask,@object
	.size		__nv_reservedSMEM_allocation_mask,(.L_2 - __nv_reservedSMEM_allocation_mask)
__nv_reservedSMEM_allocation_mask:
	.zero		4
.L_2:
	.zero		4
	.weak		__nv_reservedSMEM_tmem_allocation_pipeline_mbarrier
	.type		__nv_reservedSMEM_tmem_allocation_pipeline_mbarrier,@object
	.size		__nv_reservedSMEM_tmem_allocation_pipeline_mbarrier,(__nv_reservedSMEM_tmem_allocation_pipeline_mbarrier_parity - __nv_reservedSMEM_tmem_allocation_pipeline_mbarrier)
__nv_reservedSMEM_tmem_allocation_pipeline_mbarrier:
	.zero		8
	.weak		__nv_reservedSMEM_tmem_allocation_pipeline_mbarrier_parity
	.type		__nv_reservedSMEM_tmem_allocation_pipeline_mbarrier_parity,@object
	.size		__nv_reservedSMEM_tmem_allocation_pipeline_mbarrier_parity,(.L_4 - __nv_reservedSMEM_tmem_allocation_pipeline_mbarrier_parity)
__nv_reservedSMEM_tmem_allocation_pipeline_mbarrier_parity:
	.zero		4
.L_4:


//--------------------- .nv.global                --------------------------
	.section	.nv.global,"aw",@nobits
.nv.global:
	.type		_ZN47_INTERNAL_3f7e5567_9_kernel_cu_7c14bdd3_28969634cute1_E,@object
	.size		_ZN47_INTERNAL_3f7e5567_9_kernel_cu_7c14bdd3_28969634cute1_E,(_ZN47_INTERNAL_3f7e5567_9_kernel_cu_7c14bdd3_28969634cuda3std3__45__cpo6cbeginE - _ZN47_INTERNAL_3f7e5567_9_kernel_cu_7c14bdd3_28969634cute1_E)
_ZN47_INTERNAL_3f7e5567_9_kernel_cu_7c14bdd3_28969634cute1_E:
	.zero		1
	.type		_ZN47_INTERNAL_3f7e5567_9_kernel_cu_7c14bdd3_28969634cuda3std3__45__cpo6cbeginE,@object
	.size		_ZN47_INTERNAL_3f7e5567_9_kernel_cu_7c14bdd3_28969634cuda3std3__45__cpo6cbeginE,(_ZN47_INTERNAL_3f7e5567_9_kernel_cu_7c14bdd3_28969634cuda3std3__48in_placeE - _ZN47_INTERNAL_3f7e5567_9_kernel_cu_7c14bdd3_28969634cuda3std3__45__cpo6cbeginE)
_ZN47_INTERNAL_3f7e5567_9_kernel_cu_7c14bdd3_28969634cuda3std3__45__cpo6cbeginE:
	.zero		1
	.type		_ZN47_INTERNAL_3f7e5567_9_kernel_cu_7c14bdd3_28969634cuda3std3__48in_placeE,@object
	.size		_ZN47_INTERNAL_3f7e5567_9_kernel_cu_7c14bdd3_28969634cuda3std3__48in_placeE,(_ZN47_INTERNAL_3f7e5567_9_kernel_cu_7c14bdd3_28969634cuda3std6ranges3__45__cpo9iter_moveE - _ZN47_INTERNAL_3f7e5567_9_kernel_cu_7c14bdd3_28969634cuda3std3__48in_placeE)
_ZN47_INTERNAL_3f7e5567_9_kernel_cu_7c14bdd3_28969634cuda3std3__48in_placeE:
	.zero		1
	.type		_ZN47_INTERNAL_3f7e5567_9_kernel_cu_7c14bdd3_28969634cuda3std6ranges3__45__cpo9iter_moveE,@object
	.size		_ZN47_INTERNAL_3f7e5567_9_kernel_cu_7c14bdd3_28969634cuda3std6ranges3__45__cpo9iter_moveE,(_ZN47_INTERNAL_3f7e5567_9_kernel_cu_7c14bdd3_28969634cuda3std3__45__cpo5beginE - _ZN47_INTERNAL_3f7e5567_9_kernel_cu_7c14bdd3_28969634cuda3std6ranges3__45__cpo9iter_moveE)
_ZN47_INTERNAL_3f7e5567_9_kernel_cu_7c14bdd3_28969634cuda3std6ranges3__45__cpo9iter_moveE:
	.zero		1
	.type		_ZN47_INTERNAL_3f7e5567_9_kernel_cu_7c14bdd3_28969634cuda3std3__45__cpo5beginE,@object
	.size		_ZN47_INTERNAL_3f7e5567_9_kernel_cu_7c14bdd3_28969634cuda3std3__45__cpo5beginE,(_ZN47_INTERNAL_3f7e5567_9_kernel_cu_7c14bdd3_28969634cuda3std3__449_GLOBAL__N__3f7e5567_9_kernel_cu_7c14bdd3_28969636ignoreE - _ZN47_INTERNAL_3f7e5567_9_kernel_cu_7c14bdd3_28969634cuda3std3__45__cpo5beginE)
_ZN47_INTERNAL_3f7e5567_9_kernel_cu_7c14bdd3_28969634cuda3std3__45__cpo5beginE:
	.zero		1
	.type		_ZN47_INTERNAL_3f7e5567_9_kernel_cu_7c14bdd3_28969634cuda3std3__449_GLOBAL__N__3f7e5567_9_kernel_cu_7c14bdd3_28969636ignoreE,@object
	.size		_ZN47_INTERNAL_3f7e5567_9_kernel_cu_7c14bdd3_28969634cuda3std3__449_GLOBAL__N__3f7e5567_9_kernel_cu_7c14bdd3_28969636ignoreE,(_ZN47_INTERNAL_3f7e5567_9_kernel_cu_7c14bdd3_28969634cute7productE - _ZN47_INTERNAL_3f7e5567_9_kernel_cu_7c14bdd3_28969634cuda3std3__449_GLOBAL__N__3f7e5567_9_kernel_cu_7c14bdd3_28969636ignoreE)
_ZN47_INTERNAL_3f7e5567_9_kernel_cu_7c14bdd3_28969634cuda3std3__449_GLOBAL__N__3f7e5567_9_kernel_cu_7c14bdd3_28969636ignoreE:
	.zero		1
	.type		_ZN47_INTERNAL_3f7e5567_9_kernel_cu_7c14bdd3_28969634cute7productE,@object
	.size		_ZN47_INTERNAL_3f7e5567_9_kernel_cu_7c14bdd3_28969634cute7productE,(_ZN47_INTERNAL_3f7e5567_9_kernel_cu_7c14bdd3_28969634cuda3std3__45__cpo3endE - _ZN47_INTERNAL_3f7e5567_9_kernel_cu_7c14bdd3_28969634cute7productE)
_ZN47_INTERNAL_3f7e5567_9_kernel_cu_7c14bdd3_28969634cute7productE:
	.zero		1
	.type		_ZN47_INTERNAL_3f7e5567_9_kernel_cu_7c14bdd3_28969634cuda3std3__45__cpo3endE,@object
	.size		_ZN47_INTERNAL_3f7e5567_9_kernel_cu_7c14bdd3_28969634cuda3std3__45__cpo3endE,(_ZN47_INTERNAL_3f7e5567_9_kernel_cu_7c14bdd3_28969634cuda3std3__419piecewise_constructE - _ZN47_INTERNAL_3f7e5567_9_kernel_cu_7c14bdd3_28969634cuda3std3__45__cpo3endE)
_ZN47_INTERNAL_3f7e5567_9_kernel_cu_7c14bdd3_28969634cuda3std3__45__cpo3endE:
	.zero		1
	.type		_ZN47_INTERNAL_3f7e5567_9_kernel_cu_7c14bdd3_28969634cuda3std3__419piecewise_constructE,@object
	.size		_ZN47_INTERNAL_3f7e5567_9_kernel_cu_7c14bdd3_28969634cuda3std3__419piecewise_constructE,(_ZN47_INTERNAL_3f7e5567_9_kernel_cu_7c14bdd3_28969634cuda3std3__45__cpo4cendE - _ZN47_INTERNAL_3f7e5567_9_kernel_cu_7c14bdd3_28969634cuda3std3__419piecewise_constructE)
_ZN47_INTERNAL_3f7e5567_9_kernel_cu_7c14bdd3_28969634cuda3std3__419piecewise_constructE:
	.zero		1
	.type		_ZN47_INTERNAL_3f7e5567_9_kernel_cu_7c14bdd3_28969634cuda3std3__45__cpo4cendE,@object
	.size		_ZN47_INTERNAL_3f7e5567_9_kernel_cu_7c14bdd3_28969634cuda3std3__45__cpo4cendE,(_ZN47_INTERNAL_3f7e5567_9_kernel_cu_7c14bdd3_28969634cuda3std6ranges3__45__cpo4swapE - _ZN47_INTERNAL_3f7e5567_9_kernel_cu_7c14bdd3_28969634cuda3std3__45__cpo4cendE)
_ZN47_INTERNAL_3f7e5567_9_kernel_cu_7c14bdd3_28969634cuda3std3__45__cpo4cendE:
	.zero		1
	.type		_ZN47_INTERNAL_3f7e5567_9_kernel_cu_7c14bdd3_28969634cuda3std6ranges3__45__cpo4swapE,@object
	.size		_ZN47_INTERNAL_3f7e5567_9_kernel_cu_7c14bdd3_28969634cuda3std6ranges3__45__cpo4swapE,(.L_12 - _ZN47_INTERNAL_3f7e5567_9_kernel_cu_7c14bdd3_28969634cuda3std6ranges3__45__cpo4swapE)
_ZN47_INTERNAL_3f7e5567_9_kernel_cu_7c14bdd3_28969634cuda3std6ranges3__45__cpo4swapE:
	.zero		1
.L_12:


//--------------------- .nv.constant0._ZN9deep_gemm24sm100_fp8_gemm_1d1d_implILN4cute4UMMA5MajorE0ELS3_0ELj0ELj7168ELj2048ELj128ELj192ELj128ELj1ELj128ELj128ELj128ELj6ELj128ELj128ELj2ELb0ELj152ELNS_8GemmTypeE0ELb0EN7cutlass10bfloat16_tENS_16EpilogueIdentityEEEvPijjj14CUtensorMap_stS9_S9_S9_S9_ --------------------------
	.section	.nv.constant0._ZN9deep_gemm24sm100_fp8_gemm_1d1d_implILN4cute4UMMA5MajorE0ELS3_0ELj0ELj7168ELj2048ELj128ELj192ELj128ELj1ELj128ELj128ELj128ELj6ELj128ELj128ELj2ELb0ELj152ELNS_8GemmTypeE0ELb0EN7cutlass10bfloat16_tENS_16EpilogueIdentityEEEvPijjj14CUtensorMap_stS9_S9_S9_S9_,"a",@progbits
	.sectionflags	@""
	.align	4
.nv.constant0._ZN9deep_gemm24sm100_fp8_gemm_1d1d_implILN4cute4UMMA5MajorE0ELS3_0ELj0ELj7168ELj2048ELj128ELj192ELj128ELj1ELj128ELj128ELj128ELj6ELj128ELj128ELj2ELb0ELj152ELNS_8GemmTypeE0ELb0EN7cutlass10bfloat16_tENS_16EpilogueIdentityEEEvPijjj14CUtensorMap_stS9_S9_S9_S9_:
	.zero		1600


//--------------------- SYMBOLS --------------------------

	.type		.nv.reservedSmem.offset0,@object
	.size		.nv.reservedSmem.offset0,0x4
	.type		.nv.reservedSmem.cap,@object
	.size		.nv.reservedSmem.cap,0x4
